//
// Generated by NVIDIA NVVM Compiler
//
// Compiler Build ID: CL-36424714
// Cuda compilation tools, release 13.0, V13.0.88
// Based on NVVM 20.0.0
//

.version 9.0
.target sm_100
.address_size 64

	// .globl	_Z7mulTestIcEvPT_S1_S1_
.global .align 1 .b8 _ZN30_INTERNAL_eb8ed420_4_k_cu_main4cuda3std3__45__cpo5beginE[1];
.global .align 1 .b8 _ZN30_INTERNAL_eb8ed420_4_k_cu_main4cuda3std3__45__cpo3endE[1];
.global .align 1 .b8 _ZN30_INTERNAL_eb8ed420_4_k_cu_main4cuda3std3__45__cpo6cbeginE[1];
.global .align 1 .b8 _ZN30_INTERNAL_eb8ed420_4_k_cu_main4cuda3std3__45__cpo4cendE[1];
.global .align 1 .b8 _ZN30_INTERNAL_eb8ed420_4_k_cu_main4cuda3std3__45__cpo6rbeginE[1];
.global .align 1 .b8 _ZN30_INTERNAL_eb8ed420_4_k_cu_main4cuda3std3__45__cpo4rendE[1];
.global .align 1 .b8 _ZN30_INTERNAL_eb8ed420_4_k_cu_main4cuda3std3__45__cpo7crbeginE[1];
.global .align 1 .b8 _ZN30_INTERNAL_eb8ed420_4_k_cu_main4cuda3std3__45__cpo5crendE[1];
.global .align 1 .b8 _ZN30_INTERNAL_eb8ed420_4_k_cu_main4cuda3std3__432_GLOBAL__N__eb8ed420_4_k_cu_main6ignoreE[1];
.global .align 1 .b8 _ZN30_INTERNAL_eb8ed420_4_k_cu_main4cuda3std3__419piecewise_constructE[1];
.global .align 1 .b8 _ZN30_INTERNAL_eb8ed420_4_k_cu_main4cuda3std3__48in_placeE[1];
.global .align 1 .b8 _ZN30_INTERNAL_eb8ed420_4_k_cu_main4cuda3std3__420unreachable_sentinelE[1];
.global .align 1 .b8 _ZN30_INTERNAL_eb8ed420_4_k_cu_main4cuda3std3__47nulloptE[1];
.global .align 1 .b8 _ZN30_INTERNAL_eb8ed420_4_k_cu_main4cuda3std3__48unexpectE[1];
.global .align 1 .b8 _ZN30_INTERNAL_eb8ed420_4_k_cu_main4cuda3std6ranges3__45__cpo4swapE[1];
.global .align 1 .b8 _ZN30_INTERNAL_eb8ed420_4_k_cu_main4cuda3std6ranges3__45__cpo9iter_moveE[1];
.global .align 1 .b8 _ZN30_INTERNAL_eb8ed420_4_k_cu_main4cuda3std6ranges3__45__cpo5beginE[1];
.global .align 1 .b8 _ZN30_INTERNAL_eb8ed420_4_k_cu_main4cuda3std6ranges3__45__cpo3endE[1];
.global .align 1 .b8 _ZN30_INTERNAL_eb8ed420_4_k_cu_main4cuda3std6ranges3__45__cpo6cbeginE[1];
.global .align 1 .b8 _ZN30_INTERNAL_eb8ed420_4_k_cu_main4cuda3std6ranges3__45__cpo4cendE[1];
.global .align 1 .b8 _ZN30_INTERNAL_eb8ed420_4_k_cu_main4cuda3std6ranges3__45__cpo7advanceE[1];
.global .align 1 .b8 _ZN30_INTERNAL_eb8ed420_4_k_cu_main4cuda3std6ranges3__45__cpo9iter_swapE[1];
.global .align 1 .b8 _ZN30_INTERNAL_eb8ed420_4_k_cu_main4cuda3std6ranges3__45__cpo4nextE[1];
.global .align 1 .b8 _ZN30_INTERNAL_eb8ed420_4_k_cu_main4cuda3std6ranges3__45__cpo4prevE[1];
.global .align 1 .b8 _ZN30_INTERNAL_eb8ed420_4_k_cu_main4cuda3std6ranges3__45__cpo4dataE[1];
.global .align 1 .b8 _ZN30_INTERNAL_eb8ed420_4_k_cu_main4cuda3std6ranges3__45__cpo5cdataE[1];
.global .align 1 .b8 _ZN30_INTERNAL_eb8ed420_4_k_cu_main4cuda3std6ranges3__45__cpo4sizeE[1];
.global .align 1 .b8 _ZN30_INTERNAL_eb8ed420_4_k_cu_main4cuda3std6ranges3__45__cpo5ssizeE[1];
.global .align 1 .b8 _ZN30_INTERNAL_eb8ed420_4_k_cu_main4cuda3std6ranges3__45__cpo8distanceE[1];
.global .align 1 .b8 _ZN30_INTERNAL_eb8ed420_4_k_cu_main6thrust24THRUST_300001_SM_1000_NS8cuda_cub3parE[1];
.global .align 1 .b8 _ZN30_INTERNAL_eb8ed420_4_k_cu_main6thrust24THRUST_300001_SM_1000_NS8cuda_cub10par_nosyncE[1];
.global .align 1 .b8 _ZN30_INTERNAL_eb8ed420_4_k_cu_main6thrust24THRUST_300001_SM_1000_NS6system6detail10sequential3seqE[1];
.global .align 1 .b8 _ZN30_INTERNAL_eb8ed420_4_k_cu_main6thrust24THRUST_300001_SM_1000_NS12placeholders2_1E[1];
.global .align 1 .b8 _ZN30_INTERNAL_eb8ed420_4_k_cu_main6thrust24THRUST_300001_SM_1000_NS12placeholders2_2E[1];
.global .align 1 .b8 _ZN30_INTERNAL_eb8ed420_4_k_cu_main6thrust24THRUST_300001_SM_1000_NS12placeholders2_3E[1];
.global .align 1 .b8 _ZN30_INTERNAL_eb8ed420_4_k_cu_main6thrust24THRUST_300001_SM_1000_NS12placeholders2_4E[1];
.global .align 1 .b8 _ZN30_INTERNAL_eb8ed420_4_k_cu_main6thrust24THRUST_300001_SM_1000_NS12placeholders2_5E[1];
.global .align 1 .b8 _ZN30_INTERNAL_eb8ed420_4_k_cu_main6thrust24THRUST_300001_SM_1000_NS12placeholders2_6E[1];
.global .align 1 .b8 _ZN30_INTERNAL_eb8ed420_4_k_cu_main6thrust24THRUST_300001_SM_1000_NS12placeholders2_7E[1];
.global .align 1 .b8 _ZN30_INTERNAL_eb8ed420_4_k_cu_main6thrust24THRUST_300001_SM_1000_NS12placeholders2_8E[1];
.global .align 1 .b8 _ZN30_INTERNAL_eb8ed420_4_k_cu_main6thrust24THRUST_300001_SM_1000_NS12placeholders2_9E[1];
.global .align 1 .b8 _ZN30_INTERNAL_eb8ed420_4_k_cu_main6thrust24THRUST_300001_SM_1000_NS12placeholders3_10E[1];
.global .align 1 .b8 _ZN30_INTERNAL_eb8ed420_4_k_cu_main6thrust24THRUST_300001_SM_1000_NS3seqE[1];

.visible .entry _Z7mulTestIcEvPT_S1_S1_(
	.param .u64 .ptr .align 1 _Z7mulTestIcEvPT_S1_S1__param_0,
	.param .u64 .ptr .align 1 _Z7mulTestIcEvPT_S1_S1__param_1,
	.param .u64 .ptr .align 1 _Z7mulTestIcEvPT_S1_S1__param_2
)
{
	.reg .b16 	%rs<4>;
	.reg .b32 	%r<5>;
	.reg .b64 	%rd<11>;

	ld.param.u64 	%rd1, [_Z7mulTestIcEvPT_S1_S1__param_0];
	ld.param.u64 	%rd2, [_Z7mulTestIcEvPT_S1_S1__param_1];
	ld.param.u64 	%rd3, [_Z7mulTestIcEvPT_S1_S1__param_2];
	cvta.to.global.u64 	%rd4, %rd3;
	cvta.to.global.u64 	%rd5, %rd2;
	cvta.to.global.u64 	%rd6, %rd1;
	mov.u32 	%r1, %tid.x;
	mov.u32 	%r2, %ctaid.x;
	mov.u32 	%r3, %ntid.x;
	mad.lo.s32 	%r4, %r2, %r3, %r1;
	cvt.s64.s32 	%rd7, %r4;
	add.s64 	%rd8, %rd6, %rd7;
	ld.global.u8 	%rs1, [%rd8];
	add.s64 	%rd9, %rd5, %rd7;
	ld.global.u8 	%rs2, [%rd9];
	mul.lo.s16 	%rs3, %rs2, %rs1;
	add.s64 	%rd10, %rd4, %rd7;
	st.global.u8 	[%rd10], %rs3;
	ret;

}
	// .globl	_Z7mulTestIsEvPT_S1_S1_
.visible .entry _Z7mulTestIsEvPT_S1_S1_(
	.param .u64 .ptr .align 1 _Z7mulTestIsEvPT_S1_S1__param_0,
	.param .u64 .ptr .align 1 _Z7mulTestIsEvPT_S1_S1__param_1,
	.param .u64 .ptr .align 1 _Z7mulTestIsEvPT_S1_S1__param_2
)
{
	.reg .b16 	%rs<4>;
	.reg .b32 	%r<5>;
	.reg .b64 	%rd<11>;

	ld.param.u64 	%rd1, [_Z7mulTestIsEvPT_S1_S1__param_0];
	ld.param.u64 	%rd2, [_Z7mulTestIsEvPT_S1_S1__param_1];
	ld.param.u64 	%rd3, [_Z7mulTestIsEvPT_S1_S1__param_2];
	cvta.to.global.u64 	%rd4, %rd3;
	cvta.to.global.u64 	%rd5, %rd2;
	cvta.to.global.u64 	%rd6, %rd1;
	mov.u32 	%r1, %tid.x;
	mov.u32 	%r2, %ctaid.x;
	mov.u32 	%r3, %ntid.x;
	mad.lo.s32 	%r4, %r2, %r3, %r1;
	mul.wide.s32 	%rd7, %r4, 2;
	add.s64 	%rd8, %rd6, %rd7;
	ld.global.u16 	%rs1, [%rd8];
	add.s64 	%rd9, %rd5, %rd7;
	ld.global.u16 	%rs2, [%rd9];
	mul.lo.s16 	%rs3, %rs2, %rs1;
	add.s64 	%rd10, %rd4, %rd7;
	st.global.u16 	[%rd10], %rs3;
	ret;

}
	// .globl	_Z7mulTestIiEvPT_S1_S1_
.visible .entry _Z7mulTestIiEvPT_S1_S1_(
	.param .u64 .ptr .align 1 _Z7mulTestIiEvPT_S1_S1__param_0,
	.param .u64 .ptr .align 1 _Z7mulTestIiEvPT_S1_S1__param_1,
	.param .u64 .ptr .align 1 _Z7mulTestIiEvPT_S1_S1__param_2
)
{
	.reg .b32 	%r<8>;
	.reg .b64 	%rd<11>;

	ld.param.u64 	%rd1, [_Z7mulTestIiEvPT_S1_S1__param_0];
	ld.param.u64 	%rd2, [_Z7mulTestIiEvPT_S1_S1__param_1];
	ld.param.u64 	%rd3, [_Z7mulTestIiEvPT_S1_S1__param_2];
	cvta.to.global.u64 	%rd4, %rd3;
	cvta.to.global.u64 	%rd5, %rd2;
	cvta.to.global.u64 	%rd6, %rd1;
	mov.u32 	%r1, %tid.x;
	mov.u32 	%r2, %ctaid.x;
	mov.u32 	%r3, %ntid.x;
	mad.lo.s32 	%r4, %r2, %r3, %r1;
	mul.wide.s32 	%rd7, %r4, 4;
	add.s64 	%rd8, %rd6, %rd7;
	ld.global.u32 	%r5, [%rd8];
	add.s64 	%rd9, %rd5, %rd7;
	ld.global.u32 	%r6, [%rd9];
	mul.lo.s32 	%r7, %r6, %r5;
	add.s64 	%rd10, %rd4, %rd7;
	st.global.u32 	[%rd10], %r7;
	ret;

}
	// .globl	_Z7mulTestIlEvPT_S1_S1_
.visible .entry _Z7mulTestIlEvPT_S1_S1_(
	.param .u64 .ptr .align 1 _Z7mulTestIlEvPT_S1_S1__param_0,
	.param .u64 .ptr .align 1 _Z7mulTestIlEvPT_S1_S1__param_1,
	.param .u64 .ptr .align 1 _Z7mulTestIlEvPT_S1_S1__param_2
)
{
	.reg .b32 	%r<5>;
	.reg .b64 	%rd<14>;

	ld.param.u64 	%rd1, [_Z7mulTestIlEvPT_S1_S1__param_0];
	ld.param.u64 	%rd2, [_Z7mulTestIlEvPT_S1_S1__param_1];
	ld.param.u64 	%rd3, [_Z7mulTestIlEvPT_S1_S1__param_2];
	cvta.to.global.u64 	%rd4, %rd3;
	cvta.to.global.u64 	%rd5, %rd2;
	cvta.to.global.u64 	%rd6, %rd1;
	mov.u32 	%r1, %tid.x;
	mov.u32 	%r2, %ctaid.x;
	mov.u32 	%r3, %ntid.x;
	mad.lo.s32 	%r4, %r2, %r3, %r1;
	mul.wide.s32 	%rd7, %r4, 8;
	add.s64 	%rd8, %rd6, %rd7;
	ld.global.u64 	%rd9, [%rd8];
	add.s64 	%rd10, %rd5, %rd7;
	ld.global.u64 	%rd11, [%rd10];
	mul.lo.s64 	%rd12, %rd11, %rd9;
	add.s64 	%rd13, %rd4, %rd7;
	st.global.u64 	[%rd13], %rd12;
	ret;

}
	// .globl	_Z7mulTestIfEvPT_S1_S1_
.visible .entry _Z7mulTestIfEvPT_S1_S1_(
	.param .u64 .ptr .align 1 _Z7mulTestIfEvPT_S1_S1__param_0,
	.param .u64 .ptr .align 1 _Z7mulTestIfEvPT_S1_S1__param_1,
	.param .u64 .ptr .align 1 _Z7mulTestIfEvPT_S1_S1__param_2
)
{
	.reg .b32 	%r<5>;
	.reg .b32 	%f<4>;
	.reg .b64 	%rd<11>;

	ld.param.u64 	%rd1, [_Z7mulTestIfEvPT_S1_S1__param_0];
	ld.param.u64 	%rd2, [_Z7mulTestIfEvPT_S1_S1__param_1];
	ld.param.u64 	%rd3, [_Z7mulTestIfEvPT_S1_S1__param_2];
	cvta.to.global.u64 	%rd4, %rd3;
	cvta.to.global.u64 	%rd5, %rd2;
	cvta.to.global.u64 	%rd6, %rd1;
	mov.u32 	%r1, %tid.x;
	mov.u32 	%r2, %ctaid.x;
	mov.u32 	%r3, %ntid.x;
	mad.lo.s32 	%r4, %r2, %r3, %r1;
	mul.wide.s32 	%rd7, %r4, 4;
	add.s64 	%rd8, %rd6, %rd7;
	ld.global.f32 	%f1, [%rd8];
	add.s64 	%rd9, %rd5, %rd7;
	ld.global.f32 	%f2, [%rd9];
	mul.f32 	%f3, %f1, %f2;
	add.s64 	%rd10, %rd4, %rd7;
	st.global.f32 	[%rd10], %f3;
	ret;

}
	// .globl	_Z7mulTestIdEvPT_S1_S1_
.visible .entry _Z7mulTestIdEvPT_S1_S1_(
	.param .u64 .ptr .align 1 _Z7mulTestIdEvPT_S1_S1__param_0,
	.param .u64 .ptr .align 1 _Z7mulTestIdEvPT_S1_S1__param_1,
	.param .u64 .ptr .align 1 _Z7mulTestIdEvPT_S1_S1__param_2
)
{
	.reg .b32 	%r<5>;
	.reg .b64 	%rd<11>;
	.reg .b64 	%fd<4>;

	ld.param.u64 	%rd1, [_Z7mulTestIdEvPT_S1_S1__param_0];
	ld.param.u64 	%rd2, [_Z7mulTestIdEvPT_S1_S1__param_1];
	ld.param.u64 	%rd3, [_Z7mulTestIdEvPT_S1_S1__param_2];
	cvta.to.global.u64 	%rd4, %rd3;
	cvta.to.global.u64 	%rd5, %rd2;
	cvta.to.global.u64 	%rd6, %rd1;
	mov.u32 	%r1, %tid.x;
	mov.u32 	%r2, %ctaid.x;
	mov.u32 	%r3, %ntid.x;
	mad.lo.s32 	%r4, %r2, %r3, %r1;
	mul.wide.s32 	%rd7, %r4, 8;
	add.s64 	%rd8, %rd6, %rd7;
	ld.global.f64 	%fd1, [%rd8];
	add.s64 	%rd9, %rd5, %rd7;
	ld.global.f64 	%fd2, [%rd9];
	mul.f64 	%fd3, %fd1, %fd2;
	add.s64 	%rd10, %rd4, %rd7;
	st.global.f64 	[%rd10], %fd3;
	ret;

}
	// .globl	_ZN3cub18CUB_300001_SM_10006detail11EmptyKernelIvEEvv
.visible .entry _ZN3cub18CUB_300001_SM_10006detail11EmptyKernelIvEEvv()
{


	ret;

}


// ===== COMPILED SASS (sm_100) =====

	.target	sm_100

	.elftype	@"ET_EXEC"


//--------------------- .note.nv.tkinfo           --------------------------
	.section	.note.nv.tkinfo,"",@"SHT_NOTE"
	.sectionflags	@"SHF_NOTE_NV_TKINFO"
	.tkinfo
        /*0018*/ 	.word	0x00000002
        /*0030*/ 	.string	""
        /*0030*/ 	.string	"ptxas"
        /*0030*/ 	.string	"Cuda compilation tools, release 13.0, V13.0.88"
        /*0030*/ 	.string	"Build cuda_13.0.r13.0/compiler.36424714_0"
        /*0030*/ 	.string	"-arch sm_100 -m 64 "



//--------------------- .note.nv.cuinfo           --------------------------
	.section	.note.nv.cuinfo,"",@"SHT_NOTE"
	.sectionflags	@"SHF_NOTE_NV_CUINFO"
        /*0018*/ 	.short	0x0002
        /*001a*/ 	.short	0x0064
        /*001c*/ 	.short	0x0082
	.zero		2


//--------------------- .nv.info                  --------------------------
	.section	.nv.info,"",@"SHT_CUDA_INFO"
	.align	4


	//----- nvinfo : EIATTR_REGCOUNT
	.align		4
        /*0000*/ 	.byte	0x04, 0x2f
        /*0002*/ 	.short	(.L_44 - .L_43)
	.align		4
.L_43:
        /*0004*/ 	.word	index@(_Z7mulTestIcEvPT_S1_S1_)
        /*0008*/ 	.word	0x0000000c


	//----- nvinfo : EIATTR_FRAME_SIZE
	.align		4
.L_44:
        /*000c*/ 	.byte	0x04, 0x11
        /*000e*/ 	.short	(.L_46 - .L_45)
	.align		4
.L_45:
        /*0010*/ 	.word	index@(_Z7mulTestIcEvPT_S1_S1_)
        /*0014*/ 	.word	0x00000000


	//----- nvinfo : EIATTR_REGCOUNT
	.align		4
.L_46:
        /*0018*/ 	.byte	0x04, 0x2f
        /*001a*/ 	.short	(.L_48 - .L_47)
	.align		4
.L_47:
        /*001c*/ 	.word	index@(_Z7mulTestIsEvPT_S1_S1_)
        /*0020*/ 	.word	0x0000000e


	//----- nvinfo : EIATTR_FRAME_SIZE
	.align		4
.L_48:
        /*0024*/ 	.byte	0x04, 0x11
        /*0026*/ 	.short	(.L_50 - .L_49)
	.align		4
.L_49:
        /*0028*/ 	.word	index@(_Z7mulTestIsEvPT_S1_S1_)
        /*002c*/ 	.word	0x00000000


	//----- nvinfo : EIATTR_REGCOUNT
	.align		4
.L_50:
        /*0030*/ 	.byte	0x04, 0x2f
        /*0032*/ 	.short	(.L_52 - .L_51)
	.align		4
.L_51:
        /*0034*/ 	.word	index@(_Z7mulTestIiEvPT_S1_S1_)
        /*0038*/ 	.word	0x0000000c


	//----- nvinfo : EIATTR_FRAME_SIZE
	.align		4
.L_52:
        /*003c*/ 	.byte	0x04, 0x11
        /*003e*/ 	.short	(.L_54 - .L_53)
	.align		4
.L_53:
        /*0040*/ 	.word	index@(_Z7mulTestIiEvPT_S1_S1_)
        /*0044*/ 	.word	0x00000000


	//----- nvinfo : EIATTR_REGCOUNT
	.align		4
.L_54:
        /*0048*/ 	.byte	0x04, 0x2f
        /*004a*/ 	.short	(.L_56 - .L_55)
	.align		4
.L_55:
        /*004c*/ 	.word	index@(_Z7mulTestIlEvPT_S1_S1_)
        /*0050*/ 	.word	0x00000010


	//----- nvinfo : EIATTR_FRAME_SIZE
	.align		4
.L_56:
        /*0054*/ 	.byte	0x04, 0x11
        /*0056*/ 	.short	(.L_58 - .L_57)
	.align		4
.L_57:
        /*0058*/ 	.word	index@(_Z7mulTestIlEvPT_S1_S1_)
        /*005c*/ 	.word	0x00000000


	//----- nvinfo : EIATTR_REGCOUNT
	.align		4
.L_58:
        /*0060*/ 	.byte	0x04, 0x2f
        /*0062*/ 	.short	(.L_60 - .L_59)
	.align		4
.L_59:
        /*0064*/ 	.word	index@(_Z7mulTestIfEvPT_S1_S1_)
        /*0068*/ 	.word	0x0000000c


	//----- nvinfo : EIATTR_FRAME_SIZE
	.align		4
.L_60:
        /*006c*/ 	.byte	0x04, 0x11
        /*006e*/ 	.short	(.L_62 - .L_61)
	.align		4
.L_61:
        /*0070*/ 	.word	index@(_Z7mulTestIfEvPT_S1_S1_)
        /*0074*/ 	.word	0x00000000


	//----- nvinfo : EIATTR_REGCOUNT
	.align		4
.L_62:
        /*0078*/ 	.byte	0x04, 0x2f
        /*007a*/ 	.short	(.L_64 - .L_63)
	.align		4
.L_63:
        /*007c*/ 	.word	index@(_Z7mulTestIdEvPT_S1_S1_)
        /*0080*/ 	.word	0x0000000e


	//----- nvinfo : EIATTR_FRAME_SIZE
	.align		4
.L_64:
        /*0084*/ 	.byte	0x04, 0x11
        /*0086*/ 	.short	(.L_66 - .L_65)
	.align		4
.L_65:
        /*0088*/ 	.word	index@(_Z7mulTestIdEvPT_S1_S1_)
        /*008c*/ 	.word	0x00000000


	//----- nvinfo : EIATTR_REGCOUNT
	.align		4
.L_66:
        /*0090*/ 	.byte	0x04, 0x2f
        /*0092*/ 	.short	(.L_68 - .L_67)
	.align		4
.L_67:
        /*0094*/ 	.word	index@(_ZN3cub18CUB_300001_SM_10006detail11EmptyKernelIvEEvv)
        /*0098*/ 	.word	0x00000004


	//----- nvinfo : EIATTR_FRAME_SIZE
	.align		4
.L_68:
        /*009c*/ 	.byte	0x04, 0x11
        /*009e*/ 	.short	(.L_70 - .L_69)
	.align		4
.L_69:
        /*00a0*/ 	.word	index@(_ZN3cub18CUB_300001_SM_10006detail11EmptyKernelIvEEvv)
        /*00a4*/ 	.word	0x00000000


	//----- nvinfo : EIATTR_MIN_STACK_SIZE
	.align		4
.L_70:
        /*00a8*/ 	.byte	0x04, 0x12
        /*00aa*/ 	.short	(.L_72 - .L_71)
	.align		4
.L_71:
        /*00ac*/ 	.word	index@(_ZN3cub18CUB_300001_SM_10006detail11EmptyKernelIvEEvv)
        /*00b0*/ 	.word	0x00000000


	//----- nvinfo : EIATTR_MIN_STACK_SIZE
	.align		4
.L_72:
        /*00b4*/ 	.byte	0x04, 0x12
        /*00b6*/ 	.short	(.L_74 - .L_73)
	.align		4
.L_73:
        /*00b8*/ 	.word	index@(_Z7mulTestIdEvPT_S1_S1_)
        /*00bc*/ 	.word	0x00000000


	//----- nvinfo : EIATTR_MIN_STACK_SIZE
	.align		4
.L_74:
        /*00c0*/ 	.byte	0x04, 0x12
        /*00c2*/ 	.short	(.L_76 - .L_75)
	.align		4
.L_75:
        /*00c4*/ 	.word	index@(_Z7mulTestIfEvPT_S1_S1_)
        /*00c8*/ 	.word	0x00000000


	//----- nvinfo : EIATTR_MIN_STACK_SIZE
	.align		4
.L_76:
        /*00cc*/ 	.byte	0x04, 0x12
        /*00ce*/ 	.short	(.L_78 - .L_77)
	.align		4
.L_77:
        /*00d0*/ 	.word	index@(_Z7mulTestIlEvPT_S1_S1_)
        /*00d4*/ 	.word	0x00000000


	//----- nvinfo : EIATTR_MIN_STACK_SIZE
	.align		4
.L_78:
        /*00d8*/ 	.byte	0x04, 0x12
        /*00da*/ 	.short	(.L_80 - .L_79)
	.align		4
.L_79:
        /*00dc*/ 	.word	index@(_Z7mulTestIiEvPT_S1_S1_)
        /*00e0*/ 	.word	0x00000000


	//----- nvinfo : EIATTR_MIN_STACK_SIZE
	.align		4
.L_80:
        /*00e4*/ 	.byte	0x04, 0x12
        /*00e6*/ 	.short	(.L_82 - .L_81)
	.align		4
.L_81:
        /*00e8*/ 	.word	index@(_Z7mulTestIsEvPT_S1_S1_)
        /*00ec*/ 	.word	0x00000000


	//----- nvinfo : EIATTR_MIN_STACK_SIZE
	.align		4
.L_82:
        /*00f0*/ 	.byte	0x04, 0x12
        /*00f2*/ 	.short	(.L_84 - .L_83)
	.align		4
.L_83:
        /*00f4*/ 	.word	index@(_Z7mulTestIcEvPT_S1_S1_)
        /*00f8*/ 	.word	0x00000000
.L_84:


//--------------------- .nv.compat                --------------------------
	.section	.nv.compat,"",@"SHT_CUDA_COMPAT_INFO"
	.align	4
        /*0000*/ 	.byte	0x02, 0x09, 0x00, 0x00, 0x02, 0x02, 0x01, 0x00, 0x02, 0x05, 0x05, 0x00, 0x03, 0x07, 0x01, 0x01
        /*0010*/ 	.byte	0x02, 0x03, 0x00, 0x00, 0x02, 0x06, 0x01, 0x00, 0x04, 0x0b, 0x08, 0x00, 0x01, 0x00, 0x00, 0x00
        /*0020*/ 	.byte	0x00, 0x00, 0x00, 0x00


//--------------------- .nv.info._ZN3cub18CUB_300001_SM_10006detail11EmptyKernelIvEEvv --------------------------
	.section	.nv.info._ZN3cub18CUB_300001_SM_10006detail11EmptyKernelIvEEvv,"",@"SHT_CUDA_INFO"
	.sectionflags	@""
	.align	4


	//----- nvinfo : EIATTR_CUDA_API_VERSION
	.align		4
        /*0000*/ 	.byte	0x04, 0x37
        /*0002*/ 	.short	(.L_86 - .L_85)
.L_85:
        /*0004*/ 	.word	0x00000082


	//----- nvinfo : EIATTR_SPARSE_MMA_MASK
	.align		4
.L_86:
        /*0008*/ 	.byte	0x03, 0x50
        /*000a*/ 	.short	0x0000


	//----- nvinfo : EIATTR_MAXREG_COUNT
	.align		4
        /*000c*/ 	.byte	0x03, 0x1b
        /*000e*/ 	.short	0x00ff


	//----- nvinfo : EIATTR_MERCURY_ISA_VERSION
	.align		4
        /*0010*/ 	.byte	0x03, 0x5f
        /*0012*/ 	.short	0x0101


	//----- nvinfo : EIATTR_VRC_CTA_INIT_COUNT
	.align		4
        /*0014*/ 	.byte	0x02, 0x4a
	.zero		1
	.zero		1


	//----- nvinfo : EIATTR_EXIT_INSTR_OFFSETS
	.align		4
        /*0018*/ 	.byte	0x04, 0x1c
        /*001a*/ 	.short	(.L_88 - .L_87)


	//   ....[0]....
.L_87:
        /*001c*/ 	.word	0x00000010


	//----- nvinfo : EIATTR_SW_WAR
	.align		4
.L_88:
        /*0020*/ 	.byte	0x04, 0x36
        /*0022*/ 	.short	(.L_90 - .L_89)
.L_89:
        /*0024*/ 	.word	0x00000008
.L_90:


//--------------------- .nv.info._Z7mulTestIdEvPT_S1_S1_ --------------------------
	.section	.nv.info._Z7mulTestIdEvPT_S1_S1_,"",@"SHT_CUDA_INFO"
	.sectionflags	@""
	.align	4


	//----- nvinfo : EIATTR_CUDA_API_VERSION
	.align		4
        /*0000*/ 	.byte	0x04, 0x37
        /*0002*/ 	.short	(.L_92 - .L_91)
.L_91:
        /*0004*/ 	.word	0x00000082


	//----- nvinfo : EIATTR_KPARAM_INFO
	.align		4
.L_92:
        /*0008*/ 	.byte	0x04, 0x17
        /*000a*/ 	.short	(.L_94 - .L_93)
.L_93:
        /*000c*/ 	.word	0x00000000
        /*0010*/ 	.short	0x0002
        /*0012*/ 	.short	0x0010
        /*0014*/ 	.byte	0x00, 0xf5, 0x21, 0x00


	//----- nvinfo : EIATTR_KPARAM_INFO
	.align		4
.L_94:
        /*0018*/ 	.byte	0x04, 0x17
        /*001a*/ 	.short	(.L_96 - .L_95)
.L_95:
        /*001c*/ 	.word	0x00000000
        /*0020*/ 	.short	0x0001
        /*0022*/ 	.short	0x0008
        /*0024*/ 	.byte	0x00, 0xf5, 0x21, 0x00


	//----- nvinfo : EIATTR_KPARAM_INFO
	.align		4
.L_96:
        /*0028*/ 	.byte	0x04, 0x17
        /*002a*/ 	.short	(.L_98 - .L_97)
.L_97:
        /*002c*/ 	.word	0x00000000
        /*0030*/ 	.short	0x0000
        /*0032*/ 	.short	0x0000
        /*0034*/ 	.byte	0x00, 0xf5, 0x21, 0x00


	//----- nvinfo : EIATTR_SPARSE_MMA_MASK
	.align		4
.L_98:
        /*0038*/ 	.byte	0x03, 0x50
        /*003a*/ 	.short	0x0000


	//----- nvinfo : EIATTR_MAXREG_COUNT
	.align		4
        /*003c*/ 	.byte	0x03, 0x1b
        /*003e*/ 	.short	0x00ff


	//----- nvinfo : EIATTR_MERCURY_ISA_VERSION
	.align		4
        /*0040*/ 	.byte	0x03, 0x5f
        /*0042*/ 	.short	0x0101


	//----- nvinfo : EIATTR_VRC_CTA_INIT_COUNT
	.align		4
        /*0044*/ 	.byte	0x02, 0x4a
	.zero		1
	.zero		1


	//----- nvinfo : EIATTR_EXIT_INSTR_OFFSETS
	.align		4
        /*0048*/ 	.byte	0x04, 0x1c
        /*004a*/ 	.short	(.L_100 - .L_99)


	//   ....[0]....
.L_99:
        /*004c*/ 	.word	0x00000100


	//----- nvinfo : EIATTR_CBANK_PARAM_SIZE
	.align		4
.L_100:
        /*0050*/ 	.byte	0x03, 0x19
        /*0052*/ 	.short	0x0018


	//----- nvinfo : EIATTR_PARAM_CBANK
	.align		4
        /*0054*/ 	.byte	0x04, 0x0a
        /*0056*/ 	.short	(.L_102 - .L_101)
	.align		4
.L_101:
        /*0058*/ 	.word	index@(.nv.constant0._Z7mulTestIdEvPT_S1_S1_)
        /*005c*/ 	.short	0x0380
        /*005e*/ 	.short	0x0018


	//----- nvinfo : EIATTR_SW_WAR
	.align		4
.L_102:
        /*0060*/ 	.byte	0x04, 0x36
        /*0062*/ 	.short	(.L_104 - .L_103)
.L_103:
        /*0064*/ 	.word	0x00000008
.L_104:


//--------------------- .nv.info._Z7mulTestIfEvPT_S1_S1_ --------------------------
	.section	.nv.info._Z7mulTestIfEvPT_S1_S1_,"",@"SHT_CUDA_INFO"
	.sectionflags	@""
	.align	4


	//----- nvinfo : EIATTR_CUDA_API_VERSION
	.align		4
        /*0000*/ 	.byte	0x04, 0x37
        /*0002*/ 	.short	(.L_106 - .L_105)
.L_105:
        /*0004*/ 	.word	0x00000082


	//----- nvinfo : EIATTR_KPARAM_INFO
	.align		4
.L_106:
        /*0008*/ 	.byte	0x04, 0x17
        /*000a*/ 	.short	(.L_108 - .L_107)
.L_107:
        /*000c*/ 	.word	0x00000000
        /*0010*/ 	.short	0x0002
        /*0012*/ 	.short	0x0010
        /*0014*/ 	.byte	0x00, 0xf5, 0x21, 0x00


	//----- nvinfo : EIATTR_KPARAM_INFO
	.align		4
.L_108:
        /*0018*/ 	.byte	0x04, 0x17
        /*001a*/ 	.short	(.L_110 - .L_109)
.L_109:
        /*001c*/ 	.word	0x00000000
        /*0020*/ 	.short	0x0001
        /*0022*/ 	.short	0x0008
        /*0024*/ 	.byte	0x00, 0xf5, 0x21, 0x00


	//----- nvinfo : EIATTR_KPARAM_INFO
	.align		4
.L_110:
        /*0028*/ 	.byte	0x04, 0x17
        /*002a*/ 	.short	(.L_112 - .L_111)
.L_111:
        /*002c*/ 	.word	0x00000000
        /*0030*/ 	.short	0x0000
        /*0032*/ 	.short	0x0000
        /*0034*/ 	.byte	0x00, 0xf5, 0x21, 0x00


	//----- nvinfo : EIATTR_SPARSE_MMA_MASK
	.align		4
.L_112:
        /*0038*/ 	.byte	0x03, 0x50
        /*003a*/ 	.short	0x0000


	//----- nvinfo : EIATTR_MAXREG_COUNT
	.align		4
        /*003c*/ 	.byte	0x03, 0x1b
        /*003e*/ 	.short	0x00ff


	//----- nvinfo : EIATTR_MERCURY_ISA_VERSION
	.align		4
        /*0040*/ 	.byte	0x03, 0x5f
        /*0042*/ 	.short	0x0101


	//----- nvinfo : EIATTR_VRC_CTA_INIT_COUNT
	.align		4
        /*0044*/ 	.byte	0x02, 0x4a
	.zero		1
	.zero		1


	//----- nvinfo : EIATTR_EXIT_INSTR_OFFSETS
	.align		4
        /*0048*/ 	.byte	0x04, 0x1c
        /*004a*/ 	.short	(.L_114 - .L_113)


	//   ....[0]....
.L_113:
        /*004c*/ 	.word	0x00000100


	//----- nvinfo : EIATTR_CBANK_PARAM_SIZE
	.align		4
.L_114:
        /*0050*/ 	.byte	0x03, 0x19
        /*0052*/ 	.short	0x0018


	//----- nvinfo : EIATTR_PARAM_CBANK
	.align		4
        /*0054*/ 	.byte	0x04, 0x0a
        /*0056*/ 	.short	(.L_116 - .L_115)
	.align		4
.L_115:
        /*0058*/ 	.word	index@(.nv.constant0._Z7mulTestIfEvPT_S1_S1_)
        /*005c*/ 	.short	0x0380
        /*005e*/ 	.short	0x0018


	//----- nvinfo : EIATTR_SW_WAR
	.align		4
.L_116:
        /*0060*/ 	.byte	0x04, 0x36
        /*0062*/ 	.short	(.L_118 - .L_117)
.L_117:
        /*0064*/ 	.word	0x00000008
.L_118:


//--------------------- .nv.info._Z7mulTestIlEvPT_S1_S1_ --------------------------
	.section	.nv.info._Z7mulTestIlEvPT_S1_S1_,"",@"SHT_CUDA_INFO"
	.sectionflags	@""
	.align	4


	//----- nvinfo : EIATTR_CUDA_API_VERSION
	.align		4
        /*0000*/ 	.byte	0x04, 0x37
        /*0002*/ 	.short	(.L_120 - .L_119)
.L_119:
        /*0004*/ 	.word	0x00000082


	//----- nvinfo : EIATTR_KPARAM_INFO
	.align		4
.L_120:
        /*0008*/ 	.byte	0x04, 0x17
        /*000a*/ 	.short	(.L_122 - .L_121)
.L_121:
        /*000c*/ 	.word	0x00000000
        /*0010*/ 	.short	0x0002
        /*0012*/ 	.short	0x0010
        /*0014*/ 	.byte	0x00, 0xf5, 0x21, 0x00


	//----- nvinfo : EIATTR_KPARAM_INFO
	.align		4
.L_122:
        /*0018*/ 	.byte	0x04, 0x17
        /*001a*/ 	.short	(.L_124 - .L_123)
.L_123:
        /*001c*/ 	.word	0x00000000
        /*0020*/ 	.short	0x0001
        /*0022*/ 	.short	0x0008
        /*0024*/ 	.byte	0x00, 0xf5, 0x21, 0x00


	//----- nvinfo : EIATTR_KPARAM_INFO
	.align		4
.L_124:
        /*0028*/ 	.byte	0x04, 0x17
        /*002a*/ 	.short	(.L_126 - .L_125)
.L_125:
        /*002c*/ 	.word	0x00000000
        /*0030*/ 	.short	0x0000
        /*0032*/ 	.short	0x0000
        /*0034*/ 	.byte	0x00, 0xf5, 0x21, 0x00


	//----- nvinfo : EIATTR_SPARSE_MMA_MASK
	.align		4
.L_126:
        /*0038*/ 	.byte	0x03, 0x50
        /*003a*/ 	.short	0x0000


	//----- nvinfo : EIATTR_MAXREG_COUNT
	.align		4
        /*003c*/ 	.byte	0x03, 0x1b
        /*003e*/ 	.short	0x00ff


	//----- nvinfo : EIATTR_MERCURY_ISA_VERSION
	.align		4
        /*0040*/ 	.byte	0x03, 0x5f
        /*0042*/ 	.short	0x0101


	//----- nvinfo : EIATTR_VRC_CTA_INIT_COUNT
	.align		4
        /*0044*/ 	.byte	0x02, 0x4a
	.zero		1
	.zero		1


	//----- nvinfo : EIATTR_EXIT_INSTR_OFFSETS
	.align		4
        /*0048*/ 	.byte	0x04, 0x1c
        /*004a*/ 	.short	(.L_128 - .L_127)


	//   ....[0]....
.L_127:
        /*004c*/ 	.word	0x00000130


	//----- nvinfo : EIATTR_CBANK_PARAM_SIZE
	.align		4
.L_128:
        /*0050*/ 	.byte	0x03, 0x19
        /*0052*/ 	.short	0x0018


	//----- nvinfo : EIATTR_PARAM_CBANK
	.align		4
        /*0054*/ 	.byte	0x04, 0x0a
        /*0056*/ 	.short	(.L_130 - .L_129)
	.align		4
.L_129:
        /*0058*/ 	.word	index@(.nv.constant0._Z7mulTestIlEvPT_S1_S1_)
        /*005c*/ 	.short	0x0380
        /*005e*/ 	.short	0x0018


	//----- nvinfo : EIATTR_SW_WAR
	.align		4
.L_130:
        /*0060*/ 	.byte	0x04, 0x36
        /*0062*/ 	.short	(.L_132 - .L_131)
.L_131:
        /*0064*/ 	.word	0x00000008
.L_132:


//--------------------- .nv.info._Z7mulTestIiEvPT_S1_S1_ --------------------------
	.section	.nv.info._Z7mulTestIiEvPT_S1_S1_,"",@"SHT_CUDA_INFO"
	.sectionflags	@""
	.align	4


	//----- nvinfo : EIATTR_CUDA_API_VERSION
	.align		4
        /*0000*/ 	.byte	0x04, 0x37
        /*0002*/ 	.short	(.L_134 - .L_133)
.L_133:
        /*0004*/ 	.word	0x00000082


	//----- nvinfo : EIATTR_KPARAM_INFO
	.align		4
.L_134:
        /*0008*/ 	.byte	0x04, 0x17
        /*000a*/ 	.short	(.L_136 - .L_135)
.L_135:
        /*000c*/ 	.word	0x00000000
        /*0010*/ 	.short	0x0002
        /*0012*/ 	.short	0x0010
        /*0014*/ 	.byte	0x00, 0xf5, 0x21, 0x00


	//----- nvinfo : EIATTR_KPARAM_INFO
	.align		4
.L_136:
        /*0018*/ 	.byte	0x04, 0x17
        /*001a*/ 	.short	(.L_138 - .L_137)
.L_137:
        /*001c*/ 	.word	0x00000000
        /*0020*/ 	.short	0x0001
        /*0022*/ 	.short	0x0008
        /*0024*/ 	.byte	0x00, 0xf5, 0x21, 0x00


	//----- nvinfo : EIATTR_KPARAM_INFO
	.align		4
.L_138:
        /*0028*/ 	.byte	0x04, 0x17
        /*002a*/ 	.short	(.L_140 - .L_139)
.L_139:
        /*002c*/ 	.word	0x00000000
        /*0030*/ 	.short	0x0000
        /*0032*/ 	.short	0x0000
        /*0034*/ 	.byte	0x00, 0xf5, 0x21, 0x00


	//----- nvinfo : EIATTR_SPARSE_MMA_MASK
	.align		4
.L_140:
        /*0038*/ 	.byte	0x03, 0x50
        /*003a*/ 	.short	0x0000


	//----- nvinfo : EIATTR_MAXREG_COUNT
	.align		4
        /*003c*/ 	.byte	0x03, 0x1b
        /*003e*/ 	.short	0x00ff


	//----- nvinfo : EIATTR_MERCURY_ISA_VERSION
	.align		4
        /*0040*/ 	.byte	0x03, 0x5f
        /*0042*/ 	.short	0x0101


	//----- nvinfo : EIATTR_VRC_CTA_INIT_COUNT
	.align		4
        /*0044*/ 	.byte	0x02, 0x4a
	.zero		1
	.zero		1


	//----- nvinfo : EIATTR_EXIT_INSTR_OFFSETS
	.align		4
        /*0048*/ 	.byte	0x04, 0x1c
        /*004a*/ 	.short	(.L_142 - .L_141)


	//   ....[0]....
.L_141:
        /*004c*/ 	.word	0x00000100


	//----- nvinfo : EIATTR_CBANK_PARAM_SIZE
	.align		4
.L_142:
        /*0050*/ 	.byte	0x03, 0x19
        /*0052*/ 	.short	0x0018


	//----- nvinfo : EIATTR_PARAM_CBANK
	.align		4
        /*0054*/ 	.byte	0x04, 0x0a
        /*0056*/ 	.short	(.L_144 - .L_143)
	.align		4
.L_143:
        /*0058*/ 	.word	index@(.nv.constant0._Z7mulTestIiEvPT_S1_S1_)
        /*005c*/ 	.short	0x0380
        /*005e*/ 	.short	0x0018


	//----- nvinfo : EIATTR_SW_WAR
	.align		4
.L_144:
        /*0060*/ 	.byte	0x04, 0x36
        /*0062*/ 	.short	(.L_146 - .L_145)
.L_145:
        /*0064*/ 	.word	0x00000008
.L_146:


//--------------------- .nv.info._Z7mulTestIsEvPT_S1_S1_ --------------------------
	.section	.nv.info._Z7mulTestIsEvPT_S1_S1_,"",@"SHT_CUDA_INFO"
	.sectionflags	@""
	.align	4


	//----- nvinfo : EIATTR_CUDA_API_VERSION
	.align		4
        /*0000*/ 	.byte	0x04, 0x37
        /*0002*/ 	.short	(.L_148 - .L_147)
.L_147:
        /*0004*/ 	.word	0x00000082


	//----- nvinfo : EIATTR_KPARAM_INFO
	.align		4
.L_148:
        /*0008*/ 	.byte	0x04, 0x17
        /*000a*/ 	.short	(.L_150 - .L_149)
.L_149:
        /*000c*/ 	.word	0x00000000
        /*0010*/ 	.short	0x0002
        /*0012*/ 	.short	0x0010
        /*0014*/ 	.byte	0x00, 0xf5, 0x21, 0x00


	//----- nvinfo : EIATTR_KPARAM_INFO
	.align		4
.L_150:
        /*0018*/ 	.byte	0x04, 0x17
        /*001a*/ 	.short	(.L_152 - .L_151)
.L_151:
        /*001c*/ 	.word	0x00000000
        /*0020*/ 	.short	0x0001
        /*0022*/ 	.short	0x0008
        /*0024*/ 	.byte	0x00, 0xf5, 0x21, 0x00


	//----- nvinfo : EIATTR_KPARAM_INFO
	.align		4
.L_152:
        /*0028*/ 	.byte	0x04, 0x17
        /*002a*/ 	.short	(.L_154 - .L_153)
.L_153:
        /*002c*/ 	.word	0x00000000
        /*0030*/ 	.short	0x0000
        /*0032*/ 	.short	0x0000
        /*0034*/ 	.byte	0x00, 0xf5, 0x21, 0x00


	//----- nvinfo : EIATTR_SPARSE_MMA_MASK
	.align		4
.L_154:
        /*0038*/ 	.byte	0x03, 0x50
        /*003a*/ 	.short	0x0000


	//----- nvinfo : EIATTR_MAXREG_COUNT
	.align		4
        /*003c*/ 	.byte	0x03, 0x1b
        /*003e*/ 	.short	0x00ff


	//----- nvinfo : EIATTR_MERCURY_ISA_VERSION
	.align		4
        /*0040*/ 	.byte	0x03, 0x5f
        /*0042*/ 	.short	0x0101


	//----- nvinfo : EIATTR_VRC_CTA_INIT_COUNT
	.align		4
        /*0044*/ 	.byte	0x02, 0x4a
	.zero		1
	.zero		1


	//----- nvinfo : EIATTR_EXIT_INSTR_OFFSETS
	.align		4
        /*0048*/ 	.byte	0x04, 0x1c
        /*004a*/ 	.short	(.L_156 - .L_155)


	//   ....[0]....
.L_155:
        /*004c*/ 	.word	0x00000120


	//----- nvinfo : EIATTR_CBANK_PARAM_SIZE
	.align		4
.L_156:
        /*0050*/ 	.byte	0x03, 0x19
        /*0052*/ 	.short	0x0018


	//----- nvinfo : EIATTR_PARAM_CBANK
	.align		4
        /*0054*/ 	.byte	0x04, 0x0a
        /*0056*/ 	.short	(.L_158 - .L_157)
	.align		4
.L_157:
        /*0058*/ 	.word	index@(.nv.constant0._Z7mulTestIsEvPT_S1_S1_)
        /*005c*/ 	.short	0x0380
        /*005e*/ 	.short	0x0018


	//----- nvinfo : EIATTR_SW_WAR
	.align		4
.L_158:
        /*0060*/ 	.byte	0x04, 0x36
        /*0062*/ 	.short	(.L_160 - .L_159)
.L_159:
        /*0064*/ 	.word	0x00000008
.L_160:


//--------------------- .nv.info._Z7mulTestIcEvPT_S1_S1_ --------------------------
	.section	.nv.info._Z7mulTestIcEvPT_S1_S1_,"",@"SHT_CUDA_INFO"
	.sectionflags	@""
	.align	4


	//----- nvinfo : EIATTR_CUDA_API_VERSION
	.align		4
        /*0000*/ 	.byte	0x04, 0x37
        /*0002*/ 	.short	(.L_162 - .L_161)
.L_161:
        /*0004*/ 	.word	0x00000082


	//----- nvinfo : EIATTR_KPARAM_INFO
	.align		4
.L_162:
        /*0008*/ 	.byte	0x04, 0x17
        /*000a*/ 	.short	(.L_164 - .L_163)
.L_163:
        /*000c*/ 	.word	0x00000000
        /*0010*/ 	.short	0x0002
        /*0012*/ 	.short	0x0010
        /*0014*/ 	.byte	0x00, 0xf5, 0x21, 0x00


	//----- nvinfo : EIATTR_KPARAM_INFO
	.align		4
.L_164:
        /*0018*/ 	.byte	0x04, 0x17
        /*001a*/ 	.short	(.L_166 - .L_165)
.L_165:
        /*001c*/ 	.word	0x00000000
        /*0020*/ 	.short	0x0001
        /*0022*/ 	.short	0x0008
        /*0024*/ 	.byte	0x00, 0xf5, 0x21, 0x00


	//----- nvinfo : EIATTR_KPARAM_INFO
	.align		4
.L_166:
        /*0028*/ 	.byte	0x04, 0x17
        /*002a*/ 	.short	(.L_168 - .L_167)
.L_167:
        /*002c*/ 	.word	0x00000000
        /*0030*/ 	.short	0x0000
        /*0032*/ 	.short	0x0000
        /*0034*/ 	.byte	0x00, 0xf5, 0x21, 0x00


	//----- nvinfo : EIATTR_SPARSE_MMA_MASK
	.align		4
.L_168:
        /*0038*/ 	.byte	0x03, 0x50
        /*003a*/ 	.short	0x0000


	//----- nvinfo : EIATTR_MAXREG_COUNT
	.align		4
        /*003c*/ 	.byte	0x03, 0x1b
        /*003e*/ 	.short	0x00ff


	//----- nvinfo : EIATTR_MERCURY_ISA_VERSION
	.align		4
        /*0040*/ 	.byte	0x03, 0x5f
        /*0042*/ 	.short	0x0101


	//----- nvinfo : EIATTR_VRC_CTA_INIT_COUNT
	.align		4
        /*0044*/ 	.byte	0x02, 0x4a
	.zero		1
	.zero		1


	//----- nvinfo : EIATTR_EXIT_INSTR_OFFSETS
	.align		4
        /*0048*/ 	.byte	0x04, 0x1c
        /*004a*/ 	.short	(.L_170 - .L_169)


	//   ....[0]....
.L_169:
        /*004c*/ 	.word	0x00000130


	//----- nvinfo : EIATTR_CBANK_PARAM_SIZE
	.align		4
.L_170:
        /*0050*/ 	.byte	0x03, 0x19
        /*0052*/ 	.short	0x0018


	//----- nvinfo : EIATTR_PARAM_CBANK
	.align		4
        /*0054*/ 	.byte	0x04, 0x0a
        /*0056*/ 	.short	(.L_172 - .L_171)
	.align		4
.L_171:
        /*0058*/ 	.word	index@(.nv.constant0._Z7mulTestIcEvPT_S1_S1_)
        /*005c*/ 	.short	0x0380
        /*005e*/ 	.short	0x0018


	//----- nvinfo : EIATTR_SW_WAR
	.align		4
.L_172:
        /*0060*/ 	.byte	0x04, 0x36
        /*0062*/ 	.short	(.L_174 - .L_173)
.L_173:
        /*0064*/ 	.word	0x00000008
.L_174:


//--------------------- .nv.callgraph             --------------------------
	.section	.nv.callgraph,"",@"SHT_CUDA_CALLGRAPH"
	.align	4
	.sectionentsize	8
	.align		4
        /*0000*/ 	.word	0x00000000
	.align		4
        /*0004*/ 	.word	0xffffffff
	.align		4
        /*0008*/ 	.word	0x00000000
	.align		4
        /*000c*/ 	.word	0xfffffffe
	.align		4
        /*0010*/ 	.word	0x00000000
	.align		4
        /*0014*/ 	.word	0xfffffffd
	.align		4
        /*0018*/ 	.word	0x00000000
	.align		4
        /*001c*/ 	.word	0xfffffffc


//--------------------- .nv.constant4             --------------------------
	.section	.nv.constant4,"a",@progbits
	.align	8
	.align		8
.nv.constant4:
        /*0000*/ 	.dword	_ZN30_INTERNAL_eb8ed420_4_k_cu_main4cuda3std3__45__cpo5beginE
	.align		8
        /*0008*/ 	.dword	_ZN30_INTERNAL_eb8ed420_4_k_cu_main4cuda3std3__45__cpo3endE
	.align		8
        /*0010*/ 	.dword	_ZN30_INTERNAL_eb8ed420_4_k_cu_main4cuda3std3__45__cpo6cbeginE
	.align		8
        /*0018*/ 	.dword	_ZN30_INTERNAL_eb8ed420_4_k_cu_main4cuda3std3__45__cpo4cendE
	.align		8
        /*0020*/ 	.dword	_ZN30_INTERNAL_eb8ed420_4_k_cu_main4cuda3std3__45__cpo6rbeginE
	.align		8
        /*0028*/ 	.dword	_ZN30_INTERNAL_eb8ed420_4_k_cu_main4cuda3std3__45__cpo4rendE
	.align		8
        /*0030*/ 	.dword	_ZN30_INTERNAL_eb8ed420_4_k_cu_main4cuda3std3__45__cpo7crbeginE
	.align		8
        /*0038*/ 	.dword	_ZN30_INTERNAL_eb8ed420_4_k_cu_main4cuda3std3__45__cpo5crendE
	.align		8
        /*0040*/ 	.dword	_ZN30_INTERNAL_eb8ed420_4_k_cu_main4cuda3std3__432_GLOBAL__N__eb8ed420_4_k_cu_main6ignoreE
	.align		8
        /*0048*/ 	.dword	_ZN30_INTERNAL_eb8ed420_4_k_cu_main4cuda3std3__419piecewise_constructE
	.align		8
        /*0050*/ 	.dword	_ZN30_INTERNAL_eb8ed420_4_k_cu_main4cuda3std3__48in_placeE
	.align		8
        /*0058*/ 	.dword	_ZN30_INTERNAL_eb8ed420_4_k_cu_main4cuda3std3__420unreachable_sentinelE
	.align		8
        /*0060*/ 	.dword	_ZN30_INTERNAL_eb8ed420_4_k_cu_main4cuda3std3__47nulloptE
	.align		8
        /*0068*/ 	.dword	_ZN30_INTERNAL_eb8ed420_4_k_cu_main4cuda3std3__48unexpectE
	.align		8
        /*0070*/ 	.dword	_ZN30_INTERNAL_eb8ed420_4_k_cu_main4cuda3std6ranges3__45__cpo4swapE
	.align		8
        /*0078*/ 	.dword	_ZN30_INTERNAL_eb8ed420_4_k_cu_main4cuda3std6ranges3__45__cpo9iter_moveE
	.align		8
        /*0080*/ 	.dword	_ZN30_INTERNAL_eb8ed420_4_k_cu_main4cuda3std6ranges3__45__cpo5beginE
	.align		8
        /*0088*/ 	.dword	_ZN30_INTERNAL_eb8ed420_4_k_cu_main4cuda3std6ranges3__45__cpo3endE
	.align		8
        /*0090*/ 	.dword	_ZN30_INTERNAL_eb8ed420_4_k_cu_main4cuda3std6ranges3__45__cpo6cbeginE
	.align		8
        /*0098*/ 	.dword	_ZN30_INTERNAL_eb8ed420_4_k_cu_main4cuda3std6ranges3__45__cpo4cendE
	.align		8
        /*00a0*/ 	.dword	_ZN30_INTERNAL_eb8ed420_4_k_cu_main4cuda3std6ranges3__45__cpo7advanceE
	.align		8
        /*00a8*/ 	.dword	_ZN30_INTERNAL_eb8ed420_4_k_cu_main4cuda3std6ranges3__45__cpo9iter_swapE
	.align		8
        /*00b0*/ 	.dword	_ZN30_INTERNAL_eb8ed420_4_k_cu_main4cuda3std6ranges3__45__cpo4nextE
	.align		8
        /*00b8*/ 	.dword	_ZN30_INTERNAL_eb8ed420_4_k_cu_main4cuda3std6ranges3__45__cpo4prevE
	.align		8
        /*00c0*/ 	.dword	_ZN30_INTERNAL_eb8ed420_4_k_cu_main4cuda3std6ranges3__45__cpo4dataE
	.align		8
        /*00c8*/ 	.dword	_ZN30_INTERNAL_eb8ed420_4_k_cu_main4cuda3std6ranges3__45__cpo5cdataE
	.align		8
        /*00d0*/ 	.dword	_ZN30_INTERNAL_eb8ed420_4_k_cu_main4cuda3std6ranges3__45__cpo4sizeE
	.align		8
        /*00d8*/ 	.dword	_ZN30_INTERNAL_eb8ed420_4_k_cu_main4cuda3std6ranges3__45__cpo5ssizeE
	.align		8
        /*00e0*/ 	.dword	_ZN30_INTERNAL_eb8ed420_4_k_cu_main4cuda3std6ranges3__45__cpo8distanceE
	.align		8
        /*00e8*/ 	.dword	_ZN30_INTERNAL_eb8ed420_4_k_cu_main6thrust24THRUST_300001_SM_1000_NS8cuda_cub3parE
	.align		8
        /*00f0*/ 	.dword	_ZN30_INTERNAL_eb8ed420_4_k_cu_main6thrust24THRUST_300001_SM_1000_NS8cuda_cub10par_nosyncE
	.align		8
        /*00f8*/ 	.dword	_ZN30_INTERNAL_eb8ed420_4_k_cu_main6thrust24THRUST_300001_SM_1000_NS6system6detail10sequential3seqE
	.align		8
        /*0100*/ 	.dword	_ZN30_INTERNAL_eb8ed420_4_k_cu_main6thrust24THRUST_300001_SM_1000_NS12placeholders2_1E
	.align		8
        /*0108*/ 	.dword	_ZN30_INTERNAL_eb8ed420_4_k_cu_main6thrust24THRUST_300001_SM_1000_NS12placeholders2_2E
	.align		8
        /*0110*/ 	.dword	_ZN30_INTERNAL_eb8ed420_4_k_cu_main6thrust24THRUST_300001_SM_1000_NS12placeholders2_3E
	.align		8
        /*0118*/ 	.dword	_ZN30_INTERNAL_eb8ed420_4_k_cu_main6thrust24THRUST_300001_SM_1000_NS12placeholders2_4E
	.align		8
        /*0120*/ 	.dword	_ZN30_INTERNAL_eb8ed420_4_k_cu_main6thrust24THRUST_300001_SM_1000_NS12placeholders2_5E
	.align		8
        /*0128*/ 	.dword	_ZN30_INTERNAL_eb8ed420_4_k_cu_main6thrust24THRUST_300001_SM_1000_NS12placeholders2_6E
	.align		8
        /*0130*/ 	.dword	_ZN30_INTERNAL_eb8ed420_4_k_cu_main6thrust24THRUST_300001_SM_1000_NS12placeholders2_7E
	.align		8
        /*0138*/ 	.dword	_ZN30_INTERNAL_eb8ed420_4_k_cu_main6thrust24THRUST_300001_SM_1000_NS12placeholders2_8E
	.align		8
        /*0140*/ 	.dword	_ZN30_INTERNAL_eb8ed420_4_k_cu_main6thrust24THRUST_300001_SM_1000_NS12placeholders2_9E
	.align		8
        /*0148*/ 	.dword	_ZN30_INTERNAL_eb8ed420_4_k_cu_main6thrust24THRUST_300001_SM_1000_NS12placeholders3_10E
	.align		8
        /*0150*/ 	.dword	_ZN30_INTERNAL_eb8ed420_4_k_cu_main6thrust24THRUST_300001_SM_1000_NS3seqE


//--------------------- .text._ZN3cub18CUB_300001_SM_10006detail11EmptyKernelIvEEvv --------------------------
	.section	.text._ZN3cub18CUB_300001_SM_10006detail11EmptyKernelIvEEvv,"ax",@progbits
	.align	128
        .global         _ZN3cub18CUB_300001_SM_10006detail11EmptyKernelIvEEvv
        .type           _ZN3cub18CUB_300001_SM_10006detail11EmptyKernelIvEEvv,@function
        .size           _ZN3cub18CUB_300001_SM_10006detail11EmptyKernelIvEEvv,(.L_x_7 - _ZN3cub18CUB_300001_SM_10006detail11EmptyKernelIvEEvv)
        .other          _ZN3cub18CUB_300001_SM_10006detail11EmptyKernelIvEEvv,@"STO_CUDA_ENTRY STV_DEFAULT"
_ZN3cub18CUB_300001_SM_10006detail11EmptyKernelIvEEvv:
.text._ZN3cub18CUB_300001_SM_10006detail11EmptyKernelIvEEvv:
[----:B------:R-:W-:Y:S01]  /*0000*/  LDC R1, c[0x0][0x37c] ;  /* 0x0000df00ff017b82 */ /* 0x000fe20000000800 */
[----:B------:R-:W-:Y:S05]  /*0010*/  EXIT ;  /* 0x000000000000794d */ /* 0x000fea0003800000 */
.L_x_0:
[----:B------:R-:W-:-:S00]  /*0020*/  BRA `(.L_x_0) ;  /* 0xfffffffc00fc7947 */ /* 0x000fc0000383ffff */
[----:B------:R-:W-:-:S00]  /*0030*/  NOP ;  /* 0x0000000000007918 */ /* 0x000fc00000000000 */
        /* <DEDUP_REMOVED lines=12> */
.L_x_7:


//--------------------- .text._Z7mulTestIdEvPT_S1_S1_ --------------------------
	.section	.text._Z7mulTestIdEvPT_S1_S1_,"ax",@progbits
	.align	128
        .global         _Z7mulTestIdEvPT_S1_S1_
        .type           _Z7mulTestIdEvPT_S1_S1_,@function
        .size           _Z7mulTestIdEvPT_S1_S1_,(.L_x_8 - _Z7mulTestIdEvPT_S1_S1_)
        .other          _Z7mulTestIdEvPT_S1_S1_,@"STO_CUDA_ENTRY STV_DEFAULT"
_Z7mulTestIdEvPT_S1_S1_:
.text._Z7mulTestIdEvPT_S1_S1_:
[----:B------:R-:W-:Y:S01]  /*0000*/  LDC R1, c[0x0][0x37c] ;  /* 0x0000df00ff017b82 */ /* 0x000fe20000000800 */
[----:B------:R-:W0:Y:S07]  /*0010*/  S2R R11, SR_TID.X ;  /* 0x00000000000b7919 */ /* 0x000e2e0000002100 */
[----:B------:R-:W0:Y:S01]  /*0020*/  S2UR UR6, SR_CTAID.X ;  /* 0x00000000000679c3 */ /* 0x000e220000002500 */
[----:B------:R-:W1:Y:S07]  /*0030*/  LDCU.64 UR4, c[0x0][0x358] ;  /* 0x00006b00ff0477ac */ /* 0x000e6e0008000a00 */
[----:B------:R-:W0:Y:S08]  /*0040*/  LDC R0, c[0x0][0x360] ;  /* 0x0000d800ff007b82 */ /* 0x000e300000000800 */
[----:B------:R-:W2:Y:S08]  /*0050*/  LDC.64 R2, c[0x0][0x380] ;  /* 0x0000e000ff027b82 */ /* 0x000eb00000000a00 */
[----:B------:R-:W3:Y:S01]  /*0060*/  LDC.64 R4, c[0x0][0x388] ;  /* 0x0000e200ff047b82 */ /* 0x000ee20000000a00 */
[----:B0-----:R-:W-:-:S07]  /*0070*/  IMAD R11, R0, UR6, R11 ;  /* 0x00000006000b7c24 */ /* 0x001fce000f8e020b */
[----:B------:R-:W0:Y:S01]  /*0080*/  LDC.64 R8, c[0x0][0x390] ;  /* 0x0000e400ff087b82 */ /* 0x000e220000000a00 */
[----:B--2---:R-:W-:-:S06]  /*0090*/  IMAD.WIDE R2, R11, 0x8, R2 ;  /* 0x000000080b027825 */ /* 0x004fcc00078e0202 */
[----:B-1----:R-:W2:Y:S01]  /*00a0*/  LDG.E.64 R2, desc[UR4][R2.64] ;  /* 0x0000000402027981 */ /* 0x002ea2000c1e1b00 */
[----:B---3--:R-:W-:-:S06]  /*00b0*/  IMAD.WIDE R4, R11, 0x8, R4 ;  /* 0x000000080b047825 */ /* 0x008fcc00078e0204 */
[----:B------:R-:W2:Y:S01]  /*00c0*/  LDG.E.64 R4, desc[UR4][R4.64] ;  /* 0x0000000404047981 */ /* 0x000ea2000c1e1b00 */
[----:B0-----:R-:W-:Y:S01]  /*00d0*/  IMAD.WIDE R8, R11, 0x8, R8 ;  /* 0x000000080b087825 */ /* 0x001fe200078e0208 */
[----:B--2---:R-:W-:-:S07]  /*00e0*/  DMUL R6, R2, R4 ;  /* 0x0000000402067228 */ /* 0x004fce0000000000 */
[----:B------:R-:W-:Y:S01]  /*00f0*/  STG.E.64 desc[UR4][R8.64], R6 ;  /* 0x0000000608007986 */ /* 0x000fe2000c101b04 */
[----:B------:R-:W-:Y:S05]  /*0100*/  EXIT ;  /* 0x000000000000794d */ /* 0x000fea0003800000 */
.L_x_1:
        /* <DEDUP_REMOVED lines=15> */
.L_x_8:


//--------------------- .text._Z7mulTestIfEvPT_S1_S1_ --------------------------
	.section	.text._Z7mulTestIfEvPT_S1_S1_,"ax",@progbits
	.align	128
        .global         _Z7mulTestIfEvPT_S1_S1_
        .type           _Z7mulTestIfEvPT_S1_S1_,@function
        .size           _Z7mulTestIfEvPT_S1_S1_,(.L_x_9 - _Z7mulTestIfEvPT_S1_S1_)
        .other          _Z7mulTestIfEvPT_S1_S1_,@"STO_CUDA_ENTRY STV_DEFAULT"
_Z7mulTestIfEvPT_S1_S1_:
.text._Z7mulTestIfEvPT_S1_S1_:
        /* <DEDUP_REMOVED lines=10> */
[----:B-1----:R-:W2:Y:S01]  /*00a0*/  LDG.E R2, desc[UR4][R2.64] ;  /* 0x0000000402027981 */ /* 0x002ea2000c1e1900 */
[----:B---3--:R-:W-:-:S06]  /*00b0*/  IMAD.WIDE R4, R9, 0x4, R4 ;  /* 0x0000000409047825 */ /* 0x008fcc00078e0204 */
[----:B------:R-:W2:Y:S01]  /*00c0*/  LDG.E R5, desc[UR4][R4.64] ;  /* 0x0000000404057981 */ /* 0x000ea2000c1e1900 */
[----:B0-----:R-:W-:-:S04]  /*00d0*/  IMAD.WIDE R6, R9, 0x4, R6 ;  /* 0x0000000409067825 */ /* 0x001fc800078e0206 */
[----:B--2---:R-:W-:-:S05]  /*00e0*/  FMUL R9, R2, R5 ;  /* 0x0000000502097220 */ /* 0x004fca0000400000 */
[----:B------:R-:W-:Y:S01]  /*00f0*/  STG.E desc[UR4][R6.64], R9 ;  /* 0x0000000906007986 */ /* 0x000fe2000c101904 */
[----:B------:R-:W-:Y:S05]  /*0100*/  EXIT ;  /* 0x000000000000794d */ /* 0x000fea0003800000 */
.L_x_2:
        /* <DEDUP_REMOVED lines=15> */
.L_x_9:


//--------------------- .text._Z7mulTestIlEvPT_S1_S1_ --------------------------
	.section	.text._Z7mulTestIlEvPT_S1_S1_,"ax",@progbits
	.align	128
        .global         _Z7mulTestIlEvPT_S1_S1_
        .type           _Z7mulTestIlEvPT_S1_S1_,@function
        .size           _Z7mulTestIlEvPT_S1_S1_,(.L_x_10 - _Z7mulTestIlEvPT_S1_S1_)
        .other          _Z7mulTestIlEvPT_S1_S1_,@"STO_CUDA_ENTRY STV_DEFAULT"
_Z7mulTestIlEvPT_S1_S1_:
.text._Z7mulTestIlEvPT_S1_S1_:
        /* <DEDUP_REMOVED lines=13> */
[----:B0-----:R-:W-:-:S04]  /*00d0*/  IMAD.WIDE R6, R11, 0x8, R6 ;  /* 0x000000080b067825 */ /* 0x001fc800078e0206 */
[-C--:B--2---:R-:W-:Y:S02]  /*00e0*/  IMAD R13, R5, R2.reuse, RZ ;  /* 0x00000002050d7224 */ /* 0x084fe400078e02ff */
[----:B------:R-:W-:-:S04]  /*00f0*/  IMAD.WIDE.U32 R8, R4, R2, RZ ;  /* 0x0000000204087225 */ /* 0x000fc800078e00ff */
[----:B------:R-:W-:-:S05]  /*0100*/  IMAD R13, R3, R4, R13 ;  /* 0x00000004030d7224 */ /* 0x000fca00078e020d */
[----:B------:R-:W-:-:S05]  /*0110*/  IADD3 R9, PT, PT, R9, R13, RZ ;  /* 0x0000000d09097210 */ /* 0x000fca0007ffe0ff */
[----:B------:R-:W-:Y:S01]  /*0120*/  STG.E.64 desc[UR4][R6.64], R8 ;  /* 0x0000000806007986 */ /* 0x000fe2000c101b04 */
[----:B------:R-:W-:Y:S05]  /*0130*/  EXIT ;  /* 0x000000000000794d */ /* 0x000fea0003800000 */
.L_x_3:
        /* <DEDUP_REMOVED lines=12> */
.L_x_10:


//--------------------- .text._Z7mulTestIiEvPT_S1_S1_ --------------------------
	.section	.text._Z7mulTestIiEvPT_S1_S1_,"ax",@progbits
	.align	128
        .global         _Z7mulTestIiEvPT_S1_S1_
        .type           _Z7mulTestIiEvPT_S1_S1_,@function
        .size           _Z7mulTestIiEvPT_S1_S1_,(.L_x_11 - _Z7mulTestIiEvPT_S1_S1_)
        .other          _Z7mulTestIiEvPT_S1_S1_,@"STO_CUDA_ENTRY STV_DEFAULT"
_Z7mulTestIiEvPT_S1_S1_:
.text._Z7mulTestIiEvPT_S1_S1_:
        /* <DEDUP_REMOVED lines=14> */
[----:B--2---:R-:W-:-:S05]  /*00e0*/  IMAD R9, R2, R5, RZ ;  /* 0x0000000502097224 */ /* 0x004fca00078e02ff */
[----:B------:R-:W-:Y:S01]  /*00f0*/  STG.E desc[UR4][R6.64], R9 ;  /* 0x0000000906007986 */ /* 0x000fe2000c101904 */
[----:B------:R-:W-:Y:S05]  /*0100*/  EXIT ;  /* 0x000000000000794d */ /* 0x000fea0003800000 */
.L_x_4:
        /* <DEDUP_REMOVED lines=15> */
.L_x_11:


//--------------------- .text._Z7mulTestIsEvPT_S1_S1_ --------------------------
	.section	.text._Z7mulTestIsEvPT_S1_S1_,"ax",@progbits
	.align	128
        .global         _Z7mulTestIsEvPT_S1_S1_
        .type           _Z7mulTestIsEvPT_S1_S1_,@function
        .size           _Z7mulTestIsEvPT_S1_S1_,(.L_x_12 - _Z7mulTestIsEvPT_S1_S1_)
        .other          _Z7mulTestIsEvPT_S1_S1_,@"STO_CUDA_ENTRY STV_DEFAULT"
_Z7mulTestIsEvPT_S1_S1_:
.text._Z7mulTestIsEvPT_S1_S1_:
        /* <DEDUP_REMOVED lines=10> */
[----:B-1----:R-:W2:Y:S01]  /*00a0*/  LDG.E.U16 R2, desc[UR4][R2.64] ;  /* 0x0000000402027981 */ /* 0x002ea2000c1e1500 */
[----:B---3--:R-:W-:-:S06]  /*00b0*/  IMAD.WIDE R4, R9, 0x2, R4 ;  /* 0x0000000209047825 */ /* 0x008fcc00078e0204 */
[----:B------:R-:W3:Y:S01]  /*00c0*/  LDG.E.U16 R4, desc[UR4][R4.64] ;  /* 0x0000000404047981 */ /* 0x000ee2000c1e1500 */
[----:B0-----:R-:W-:Y:S01]  /*00d0*/  IMAD.WIDE R6, R9, 0x2, R6 ;  /* 0x0000000209067825 */ /* 0x001fe200078e0206 */
[----:B--2---:R-:W-:Y:S02]  /*00e0*/  PRMT R0, R2, 0x9910, RZ ;  /* 0x0000991002007816 */ /* 0x004fe400000000ff */
[----:B---3--:R-:W-:-:S05]  /*00f0*/  PRMT R11, R4, 0x9910, RZ ;  /* 0x00009910040b7816 */ /* 0x008fca00000000ff */
[----:B------:R-:W-:-:S05]  /*0100*/  IMAD R9, R0, R11, RZ ;  /* 0x0000000b00097224 */ /* 0x000fca00078e02ff */
[----:B------:R-:W-:Y:S01]  /*0110*/  STG.E.U16 desc[UR4][R6.64], R9 ;  /* 0x0000000906007986 */ /* 0x000fe2000c101504 */
[----:B------:R-:W-:Y:S05]  /*0120*/  EXIT ;  /* 0x000000000000794d */ /* 0x000fea0003800000 */
.L_x_5:
        /* <DEDUP_REMOVED lines=13> */
.L_x_12:


//--------------------- .text._Z7mulTestIcEvPT_S1_S1_ --------------------------
	.section	.text._Z7mulTestIcEvPT_S1_S1_,"ax",@progbits
	.align	128
        .global         _Z7mulTestIcEvPT_S1_S1_
        .type           _Z7mulTestIcEvPT_S1_S1_,@function
        .size           _Z7mulTestIcEvPT_S1_S1_,(.L_x_13 - _Z7mulTestIcEvPT_S1_S1_)
        .other          _Z7mulTestIcEvPT_S1_S1_,@"STO_CUDA_ENTRY STV_DEFAULT"
_Z7mulTestIcEvPT_S1_S1_:
.text._Z7mulTestIcEvPT_S1_S1_:
[----:B------:R-:W-:Y:S01]  /*0000*/  LDC R1, c[0x0][0x37c] ;  /* 0x0000df00ff017b82 */ /* 0x000fe20000000800 */
[----:B------:R-:W0:Y:S07]  /*0010*/  S2R R6, SR_TID.X ;  /* 0x0000000000067919 */ /* 0x000e2e0000002100 */
[----:B------:R-:W0:Y:S01]  /*0020*/  S2UR UR6, SR_CTAID.X ;  /* 0x00000000000679c3 */ /* 0x000e220000002500 */
[----:B------:R-:W1:Y:S01]  /*0030*/  LDCU.128 UR8, c[0x0][0x380] ;  /* 0x00007000ff0877ac */ /* 0x000e620008000c00 */
[----:B------:R-:W2:Y:S06]  /*0040*/  LDCU.64 UR4, c[0x0][0x358] ;  /* 0x00006b00ff0477ac */ /* 0x000eac0008000a00 */
[----:B------:R-:W0:Y:S02]  /*0050*/  LDC R3, c[0x0][0x360] ;  /* 0x0000d800ff037b82 */ /* 0x000e240000000800 */
[----:B0-----:R-:W-:Y:S01]  /*0060*/  IMAD R6, R3, UR6, R6 ;  /* 0x0000000603067c24 */ /* 0x001fe2000f8e0206 */
[----:B------:R-:W0:Y:S04]  /*0070*/  LDCU.64 UR6, c[0x0][0x390] ;  /* 0x00007200ff0677ac */ /* 0x000e280008000a00 */
[----:B------:R-:W-:-:S02]  /*0080*/  SHF.R.S32.HI R0, RZ, 0x1f, R6 ;  /* 0x0000001fff007819 */ /* 0x000fc40000011406 */
[C---:B-1----:R-:W-:Y:S02]  /*0090*/  IADD3 R4, P1, PT, R6.reuse, UR10, RZ ;  /* 0x0000000a06047c10 */ /* 0x042fe4000ff3e0ff */
[----:B------:R-:W-:Y:S02]  /*00a0*/  IADD3 R2, P0, PT, R6, UR8, RZ ;  /* 0x0000000806027c10 */ /* 0x000fe4000ff1e0ff */
[C---:B------:R-:W-:Y:S02]  /*00b0*/  IADD3.X R5, PT, PT, R0.reuse, UR11, RZ, P1, !PT ;  /* 0x0000000b00057c10 */ /* 0x040fe40008ffe4ff */
[----:B------:R-:W-:-:S04]  /*00c0*/  IADD3.X R3, PT, PT, R0, UR9, RZ, P0, !PT ;  /* 0x0000000900037c10 */ /* 0x000fc800087fe4ff */
[----:B--2---:R-:W2:Y:S04]  /*00d0*/  LDG.E.U8 R5, desc[UR4][R4.64] ;  /* 0x0000000404057981 */ /* 0x004ea8000c1e1100 */
[----:B------:R-:W2:Y:S01]  /*00e0*/  LDG.E.U8 R2, desc[UR4][R2.64] ;  /* 0x0000000402027981 */ /* 0x000ea2000c1e1100 */
[----:B0-----:R-:W-:-:S04]  /*00f0*/  IADD3 R6, P0, PT, R6, UR6, RZ ;  /* 0x0000000606067c10 */ /* 0x001fc8000ff1e0ff */
[----:B------:R-:W-:Y:S01]  /*0100*/  IADD3.X R7, PT, PT, R0, UR7, RZ, P0, !PT ;  /* 0x0000000700077c10 */ /* 0x000fe200087fe4ff */
[----:B--2---:R-:W-:-:S05]  /*0110*/  IMAD R9, R2, R5, RZ ;  /* 0x0000000502097224 */ /* 0x004fca00078e02ff */
[----:B------:R-:W-:Y:S01]  /*0120*/  STG.E.U8 desc[UR4][R6.64], R9 ;  /* 0x0000000906007986 */ /* 0x000fe2000c101104 */
[----:B------:R-:W-:Y:S05]  /*0130*/  EXIT ;  /* 0x000000000000794d */ /* 0x000fea0003800000 */
.L_x_6:
        /* <DEDUP_REMOVED lines=12> */
.L_x_13:


//--------------------- .nv.shared.reserved.0     --------------------------
	.section	.nv.shared.reserved.0,"aw",@nobits
	.weak		__nv_reservedSMEM_offset_0_alias
	.size		__nv_reservedSMEM_offset_0_alias, 0, 64
	.other		__nv_reservedSMEM_offset_0_alias,@"STO_CUDA_RESERVED_SHARED STV_DEFAULT"
__nv_reservedSMEM_offset_0_alias:
	.zero		0
	.zero		64


//--------------------- .nv.global                --------------------------
	.section	.nv.global,"aw",@nobits
.nv.global:
	.type		_ZN30_INTERNAL_eb8ed420_4_k_cu_main6thrust24THRUST_300001_SM_1000_NS3seqE,@object
	.size		_ZN30_INTERNAL_eb8ed420_4_k_cu_main6thrust24THRUST_300001_SM_1000_NS3seqE,(_ZN30_INTERNAL_eb8ed420_4_k_cu_main4cuda3std3__48in_placeE - _ZN30_INTERNAL_eb8ed420_4_k_cu_main6thrust24THRUST_300001_SM_1000_NS3seqE)
_ZN30_INTERNAL_eb8ed420_4_k_cu_main6thrust24THRUST_300001_SM_1000_NS3seqE:
	.zero		1
	.type		_ZN30_INTERNAL_eb8ed420_4_k_cu_main4cuda3std3__48in_placeE,@object
	.size		_ZN30_INTERNAL_eb8ed420_4_k_cu_main4cuda3std3__48in_placeE,(_ZN30_INTERNAL_eb8ed420_4_k_cu_main4cuda3std6ranges3__45__cpo4sizeE - _ZN30_INTERNAL_eb8ed420_4_k_cu_main4cuda3std3__48in_placeE)
_ZN30_INTERNAL_eb8ed420_4_k_cu_main4cuda3std3__48in_placeE:
	.zero		1
	.type		_ZN30_INTERNAL_eb8ed420_4_k_cu_main4cuda3std6ranges3__45__cpo4sizeE,@object
	.size		_ZN30_INTERNAL_eb8ed420_4_k_cu_main4cuda3std6ranges3__45__cpo4sizeE,(_ZN30_INTERNAL_eb8ed420_4_k_cu_main6thrust24THRUST_300001_SM_1000_NS12placeholders2_3E - _ZN30_INTERNAL_eb8ed420_4_k_cu_main4cuda3std6ranges3__45__cpo4sizeE)
_ZN30_INTERNAL_eb8ed420_4_k_cu_main4cuda3std6ranges3__45__cpo4sizeE:
	.zero		1
	.type		_ZN30_INTERNAL_eb8ed420_4_k_cu_main6thrust24THRUST_300001_SM_1000_NS12placeholders2_3E,@object
	.size		_ZN30_INTERNAL_eb8ed420_4_k_cu_main6thrust24THRUST_300001_SM_1000_NS12placeholders2_3E,(_ZN30_INTERNAL_eb8ed420_4_k_cu_main4cuda3std3__45__cpo6cbeginE - _ZN30_INTERNAL_eb8ed420_4_k_cu_main6thrust24THRUST_300001_SM_1000_NS12placeholders2_3E)
_ZN30_INTERNAL_eb8ed420_4_k_cu_main6thrust24THRUST_300001_SM_1000_NS12placeholders2_3E:
	.zero		1
	.type		_ZN30_INTERNAL_eb8ed420_4_k_cu_main4cuda3std3__45__cpo6cbeginE,@object
	.size		_ZN30_INTERNAL_eb8ed420_4_k_cu_main4cuda3std3__45__cpo6cbeginE,(_ZN30_INTERNAL_eb8ed420_4_k_cu_main4cuda3std6ranges3__45__cpo6cbeginE - _ZN30_INTERNAL_eb8ed420_4_k_cu_main4cuda3std3__45__cpo6cbeginE)
_ZN30_INTERNAL_eb8ed420_4_k_cu_main4cuda3std3__45__cpo6cbeginE:
	.zero		1
	.type		_ZN30_INTERNAL_eb8ed420_4_k_cu_main4cuda3std6ranges3__45__cpo6cbeginE,@object
	.size		_ZN30_INTERNAL_eb8ed420_4_k_cu_main4cuda3std6ranges3__45__cpo6cbeginE,(_ZN30_INTERNAL_eb8ed420_4_k_cu_main6thrust24THRUST_300001_SM_1000_NS12placeholders2_7E - _ZN30_INTERNAL_eb8ed420_4_k_cu_main4cuda3std6ranges3__45__cpo6cbeginE)
_ZN30_INTERNAL_eb8ed420_4_k_cu_main4cuda3std6ranges3__45__cpo6cbeginE:
	.zero		1
	.type		_ZN30_INTERNAL_eb8ed420_4_k_cu_main6thrust24THRUST_300001_SM_1000_NS12placeholders2_7E,@object
	.size		_ZN30_INTERNAL_eb8ed420_4_k_cu_main6thrust24THRUST_300001_SM_1000_NS12placeholders2_7E,(_ZN30_INTERNAL_eb8ed420_4_k_cu_main4cuda3std3__45__cpo7crbeginE - _ZN30_INTERNAL_eb8ed420_4_k_cu_main6thrust24THRUST_300001_SM_1000_NS12placeholders2_7E)
_ZN30_INTERNAL_eb8ed420_4_k_cu_main6thrust24THRUST_300001_SM_1000_NS12placeholders2_7E:
	.zero		1
	.type		_ZN30_INTERNAL_eb8ed420_4_k_cu_main4cuda3std3__45__cpo7crbeginE,@object
	.size		_ZN30_INTERNAL_eb8ed420_4_k_cu_main4cuda3std3__45__cpo7crbeginE,(_ZN30_INTERNAL_eb8ed420_4_k_cu_main4cuda3std6ranges3__45__cpo4nextE - _ZN30_INTERNAL_eb8ed420_4_k_cu_main4cuda3std3__45__cpo7crbeginE)
_ZN30_INTERNAL_eb8ed420_4_k_cu_main4cuda3std3__45__cpo7crbeginE:
	.zero		1
	.type		_ZN30_INTERNAL_eb8ed420_4_k_cu_main4cuda3std6ranges3__45__cpo4nextE,@object
	.size		_ZN30_INTERNAL_eb8ed420_4_k_cu_main4cuda3std6ranges3__45__cpo4nextE,(_ZN30_INTERNAL_eb8ed420_4_k_cu_main4cuda3std6ranges3__45__cpo4swapE - _ZN30_INTERNAL_eb8ed420_4_k_cu_main4cuda3std6ranges3__45__cpo4nextE)
_ZN30_INTERNAL_eb8ed420_4_k_cu_main4cuda3std6ranges3__45__cpo4nextE:
	.zero		1
	.type		_ZN30_INTERNAL_eb8ed420_4_k_cu_main4cuda3std6ranges3__45__cpo4swapE,@object
	.size		_ZN30_INTERNAL_eb8ed420_4_k_cu_main4cuda3std6ranges3__45__cpo4swapE,(_ZN30_INTERNAL_eb8ed420_4_k_cu_main6thrust24THRUST_300001_SM_1000_NS8cuda_cub10par_nosyncE - _ZN30_INTERNAL_eb8ed420_4_k_cu_main4cuda3std6ranges3__45__cpo4swapE)
_ZN30_INTERNAL_eb8ed420_4_k_cu_main4cuda3std6ranges3__45__cpo4swapE:
	.zero		1
	.type		_ZN30_INTERNAL_eb8ed420_4_k_cu_main6thrust24THRUST_300001_SM_1000_NS8cuda_cub10par_nosyncE,@object
	.size		_ZN30_INTERNAL_eb8ed420_4_k_cu_main6thrust24THRUST_300001_SM_1000_NS8cuda_cub10par_nosyncE,(_ZN30_INTERNAL_eb8ed420_4_k_cu_main6thrust24THRUST_300001_SM_1000_NS12placeholders2_9E - _ZN30_INTERNAL_eb8ed420_4_k_cu_main6thrust24THRUST_300001_SM_1000_NS8cuda_cub10par_nosyncE)
_ZN30_INTERNAL_eb8ed420_4_k_cu_main6thrust24THRUST_300001_SM_1000_NS8cuda_cub10par_nosyncE:
	.zero		1
	.type		_ZN30_INTERNAL_eb8ed420_4_k_cu_main6thrust24THRUST_300001_SM_1000_NS12placeholders2_9E,@object
	.size		_ZN30_INTERNAL_eb8ed420_4_k_cu_main6thrust24THRUST_300001_SM_1000_NS12placeholders2_9E,(_ZN30_INTERNAL_eb8ed420_4_k_cu_main4cuda3std3__432_GLOBAL__N__eb8ed420_4_k_cu_main6ignoreE - _ZN30_INTERNAL_eb8ed420_4_k_cu_main6thrust24THRUST_300001_SM_1000_NS12placeholders2_9E)
_ZN30_INTERNAL_eb8ed420_4_k_cu_main6thrust24THRUST_300001_SM_1000_NS12placeholders2_9E:
	.zero		1
	.type		_ZN30_INTERNAL_eb8ed420_4_k_cu_main4cuda3std3__432_GLOBAL__N__eb8ed420_4_k_cu_main6ignoreE,@object
	.size		_ZN30_INTERNAL_eb8ed420_4_k_cu_main4cuda3std3__432_GLOBAL__N__eb8ed420_4_k_cu_main6ignoreE,(_ZN30_INTERNAL_eb8ed420_4_k_cu_main4cuda3std6ranges3__45__cpo4dataE - _ZN30_INTERNAL_eb8ed420_4_k_cu_main4cuda3std3__432_GLOBAL__N__eb8ed420_4_k_cu_main6ignoreE)
_ZN30_INTERNAL_eb8ed420_4_k_cu_main4cuda3std3__432_GLOBAL__N__eb8ed420_4_k_cu_main6ignoreE:
	.zero		1
	.type		_ZN30_INTERNAL_eb8ed420_4_k_cu_main4cuda3std6ranges3__45__cpo4dataE,@object
	.size		_ZN30_INTERNAL_eb8ed420_4_k_cu_main4cuda3std6ranges3__45__cpo4dataE,(_ZN30_INTERNAL_eb8ed420_4_k_cu_main6thrust24THRUST_300001_SM_1000_NS12placeholders2_1E - _ZN30_INTERNAL_eb8ed420_4_k_cu_main4cuda3std6ranges3__45__cpo4dataE)
_ZN30_INTERNAL_eb8ed420_4_k_cu_main4cuda3std6ranges3__45__cpo4dataE:
	.zero		1
	.type		_ZN30_INTERNAL_eb8ed420_4_k_cu_main6thrust24THRUST_300001_SM_1000_NS12placeholders2_1E,@object
	.size		_ZN30_INTERNAL_eb8ed420_4_k_cu_main6thrust24THRUST_300001_SM_1000_NS12placeholders2_1E,(_ZN30_INTERNAL_eb8ed420_4_k_cu_main4cuda3std3__45__cpo5beginE - _ZN30_INTERNAL_eb8ed420_4_k_cu_main6thrust24THRUST_300001_SM_1000_NS12placeholders2_1E)
_ZN30_INTERNAL_eb8ed420_4_k_cu_main6thrust24THRUST_300001_SM_1000_NS12placeholders2_1E:
	.zero		1
	.type		_ZN30_INTERNAL_eb8ed420_4_k_cu_main4cuda3std3__45__cpo5beginE,@object
	.size		_ZN30_INTERNAL_eb8ed420_4_k_cu_main4cuda3std3__45__cpo5beginE,(_ZN30_INTERNAL_eb8ed420_4_k_cu_main4cuda3std6ranges3__45__cpo5beginE - _ZN30_INTERNAL_eb8ed420_4_k_cu_main4cuda3std3__45__cpo5beginE)
_ZN30_INTERNAL_eb8ed420_4_k_cu_main4cuda3std3__45__cpo5beginE:
	.zero		1
	.type		_ZN30_INTERNAL_eb8ed420_4_k_cu_main4cuda3std6ranges3__45__cpo5beginE,@object
	.size		_ZN30_INTERNAL_eb8ed420_4_k_cu_main4cuda3std6ranges3__45__cpo5beginE,(_ZN30_INTERNAL_eb8ed420_4_k_cu_main6thrust24THRUST_300001_SM_1000_NS12placeholders2_5E - _ZN30_INTERNAL_eb8ed420_4_k_cu_main4cuda3std6ranges3__45__cpo5beginE)
_ZN30_INTERNAL_eb8ed420_4_k_cu_main4cuda3std6ranges3__45__cpo5beginE:
	.zero		1
	.type		_ZN30_INTERNAL_eb8ed420_4_k_cu_main6thrust24THRUST_300001_SM_1000_NS12placeholders2_5E,@object
	.size		_ZN30_INTERNAL_eb8ed420_4_k_cu_main6thrust24THRUST_300001_SM_1000_NS12placeholders2_5E,(_ZN30_INTERNAL_eb8ed420_4_k_cu_main4cuda3std3__45__cpo6rbeginE - _ZN30_INTERNAL_eb8ed420_4_k_cu_main6thrust24THRUST_300001_SM_1000_NS12placeholders2_5E)
_ZN30_INTERNAL_eb8ed420_4_k_cu_main6thrust24THRUST_300001_SM_1000_NS12placeholders2_5E:
	.zero		1
	.type		_ZN30_INTERNAL_eb8ed420_4_k_cu_main4cuda3std3__45__cpo6rbeginE,@object
	.size		_ZN30_INTERNAL_eb8ed420_4_k_cu_main4cuda3std3__45__cpo6rbeginE,(_ZN30_INTERNAL_eb8ed420_4_k_cu_main4cuda3std6ranges3__45__cpo7advanceE - _ZN30_INTERNAL_eb8ed420_4_k_cu_main4cuda3std3__45__cpo6rbeginE)
_ZN30_INTERNAL_eb8ed420_4_k_cu_main4cuda3std3__45__cpo6rbeginE:
	.zero		1
	.type		_ZN30_INTERNAL_eb8ed420_4_k_cu_main4cuda3std6ranges3__45__cpo7advanceE,@object
	.size		_ZN30_INTERNAL_eb8ed420_4_k_cu_main4cuda3std6ranges3__45__cpo7advanceE,(_ZN30_INTERNAL_eb8ed420_4_k_cu_main4cuda3std3__47nulloptE - _ZN30_INTERNAL_eb8ed420_4_k_cu_main4cuda3std6ranges3__45__cpo7advanceE)
_ZN30_INTERNAL_eb8ed420_4_k_cu_main4cuda3std6ranges3__45__cpo7advanceE:
	.zero		1
	.type		_ZN30_INTERNAL_eb8ed420_4_k_cu_main4cuda3std3__47nulloptE,@object
	.size		_ZN30_INTERNAL_eb8ed420_4_k_cu_main4cuda3std3__47nulloptE,(_ZN30_INTERNAL_eb8ed420_4_k_cu_main4cuda3std6ranges3__45__cpo8distanceE - _ZN30_INTERNAL_eb8ed420_4_k_cu_main4cuda3std3__47nulloptE)
_ZN30_INTERNAL_eb8ed420_4_k_cu_main4cuda3std3__47nulloptE:
	.zero		1
	.type		_ZN30_INTERNAL_eb8ed420_4_k_cu_main4cuda3std6ranges3__45__cpo8distanceE,@object
	.size		_ZN30_INTERNAL_eb8ed420_4_k_cu_main4cuda3std6ranges3__45__cpo8distanceE,(_ZN30_INTERNAL_eb8ed420_4_k_cu_main6thrust24THRUST_300001_SM_1000_NS12placeholders3_10E - _ZN30_INTERNAL_eb8ed420_4_k_cu_main4cuda3std6ranges3__45__cpo8distanceE)
_ZN30_INTERNAL_eb8ed420_4_k_cu_main4cuda3std6ranges3__45__cpo8distanceE:
	.zero		1
	.type		_ZN30_INTERNAL_eb8ed420_4_k_cu_main6thrust24THRUST_300001_SM_1000_NS12placeholders3_10E,@object
	.size		_ZN30_INTERNAL_eb8ed420_4_k_cu_main6thrust24THRUST_300001_SM_1000_NS12placeholders3_10E,(_ZN30_INTERNAL_eb8ed420_4_k_cu_main4cuda3std3__419piecewise_constructE - _ZN30_INTERNAL_eb8ed420_4_k_cu_main6thrust24THRUST_300001_SM_1000_NS12placeholders3_10E)
_ZN30_INTERNAL_eb8ed420_4_k_cu_main6thrust24THRUST_300001_SM_1000_NS12placeholders3_10E:
	.zero		1
	.type		_ZN30_INTERNAL_eb8ed420_4_k_cu_main4cuda3std3__419piecewise_constructE,@object
	.size		_ZN30_INTERNAL_eb8ed420_4_k_cu_main4cuda3std3__419piecewise_constructE,(_ZN30_INTERNAL_eb8ed420_4_k_cu_main4cuda3std6ranges3__45__cpo5cdataE - _ZN30_INTERNAL_eb8ed420_4_k_cu_main4cuda3std3__419piecewise_constructE)
_ZN30_INTERNAL_eb8ed420_4_k_cu_main4cuda3std3__419piecewise_constructE:
	.zero		1
	.type		_ZN30_INTERNAL_eb8ed420_4_k_cu_main4cuda3std6ranges3__45__cpo5cdataE,@object
	.size		_ZN30_INTERNAL_eb8ed420_4_k_cu_main4cuda3std6ranges3__45__cpo5cdataE,(_ZN30_INTERNAL_eb8ed420_4_k_cu_main6thrust24THRUST_300001_SM_1000_NS12placeholders2_2E - _ZN30_INTERNAL_eb8ed420_4_k_cu_main4cuda3std6ranges3__45__cpo5cdataE)
_ZN30_INTERNAL_eb8ed420_4_k_cu_main4cuda3std6ranges3__45__cpo5cdataE:
	.zero		1
	.type		_ZN30_INTERNAL_eb8ed420_4_k_cu_main6thrust24THRUST_300001_SM_1000_NS12placeholders2_2E,@object
	.size		_ZN30_INTERNAL_eb8ed420_4_k_cu_main6thrust24THRUST_300001_SM_1000_NS12placeholders2_2E,(_ZN30_INTERNAL_eb8ed420_4_k_cu_main4cuda3std3__45__cpo3endE - _ZN30_INTERNAL_eb8ed420_4_k_cu_main6thrust24THRUST_300001_SM_1000_NS12placeholders2_2E)
_ZN30_INTERNAL_eb8ed420_4_k_cu_main6thrust24THRUST_300001_SM_1000_NS12placeholders2_2E:
	.zero		1
	.type		_ZN30_INTERNAL_eb8ed420_4_k_cu_main4cuda3std3__45__cpo3endE,@object
	.size		_ZN30_INTERNAL_eb8ed420_4_k_cu_main4cuda3std3__45__cpo3endE,(_ZN30_INTERNAL_eb8ed420_4_k_cu_main4cuda3std6ranges3__45__cpo3endE - _ZN30_INTERNAL_eb8ed420_4_k_cu_main4cuda3std3__45__cpo3endE)
_ZN30_INTERNAL_eb8ed420_4_k_cu_main4cuda3std3__45__cpo3endE:
	.zero		1
	.type		_ZN30_INTERNAL_eb8ed420_4_k_cu_main4cuda3std6ranges3__45__cpo3endE,@object
	.size		_ZN30_INTERNAL_eb8ed420_4_k_cu_main4cuda3std6ranges3__45__cpo3endE,(_ZN30_INTERNAL_eb8ed420_4_k_cu_main6thrust24THRUST_300001_SM_1000_NS12placeholders2_6E - _ZN30_INTERNAL_eb8ed420_4_k_cu_main4cuda3std6ranges3__45__cpo3endE)
_ZN30_INTERNAL_eb8ed420_4_k_cu_main4cuda3std6ranges3__45__cpo3endE:
	.zero		1
	.type		_ZN30_INTERNAL_eb8ed420_4_k_cu_main6thrust24THRUST_300001_SM_1000_NS12placeholders2_6E,@object
	.size		_ZN30_INTERNAL_eb8ed420_4_k_cu_main6thrust24THRUST_300001_SM_1000_NS12placeholders2_6E,(_ZN30_INTERNAL_eb8ed420_4_k_cu_main4cuda3std3__45__cpo4rendE - _ZN30_INTERNAL_eb8ed420_4_k_cu_main6thrust24THRUST_300001_SM_1000_NS12placeholders2_6E)
_ZN30_INTERNAL_eb8ed420_4_k_cu_main6thrust24THRUST_300001_SM_1000_NS12placeholders2_6E:
	.zero		1
	.type		_ZN30_INTERNAL_eb8ed420_4_k_cu_main4cuda3std3__45__cpo4rendE,@object
	.size		_ZN30_INTERNAL_eb8ed420_4_k_cu_main4cuda3std3__45__cpo4rendE,(_ZN30_INTERNAL_eb8ed420_4_k_cu_main4cuda3std6ranges3__45__cpo9iter_swapE - _ZN30_INTERNAL_eb8ed420_4_k_cu_main4cuda3std3__45__cpo4rendE)
_ZN30_INTERNAL_eb8ed420_4_k_cu_main4cuda3std3__45__cpo4rendE:
	.zero		1
	.type		_ZN30_INTERNAL_eb8ed420_4_k_cu_main4cuda3std6ranges3__45__cpo9iter_swapE,@object
	.size		_ZN30_INTERNAL_eb8ed420_4_k_cu_main4cuda3std6ranges3__45__cpo9iter_swapE,(_ZN30_INTERNAL_eb8ed420_4_k_cu_main4cuda3std3__48unexpectE - _ZN30_INTERNAL_eb8ed420_4_k_cu_main4cuda3std6ranges3__45__cpo9iter_swapE)
_ZN30_INTERNAL_eb8ed420_4_k_cu_main4cuda3std6ranges3__45__cpo9iter_swapE:
	.zero		1
	.type		_ZN30_INTERNAL_eb8ed420_4_k_cu_main4cuda3std3__48unexpectE,@object
	.size		_ZN30_INTERNAL_eb8ed420_4_k_cu_main4cuda3std3__48unexpectE,(_ZN30_INTERNAL_eb8ed420_4_k_cu_main6thrust24THRUST_300001_SM_1000_NS8cuda_cub3parE - _ZN30_INTERNAL_eb8ed420_4_k_cu_main4cuda3std3__48unexpectE)
_ZN30_INTERNAL_eb8ed420_4_k_cu_main4cuda3std3__48unexpectE:
	.zero		1
	.type		_ZN30_INTERNAL_eb8ed420_4_k_cu_main6thrust24THRUST_300001_SM_1000_NS8cuda_cub3parE,@object
	.size		_ZN30_INTERNAL_eb8ed420_4_k_cu_main6thrust24THRUST_300001_SM_1000_NS8cuda_cub3parE,(_ZN30_INTERNAL_eb8ed420_4_k_cu_main6thrust24THRUST_300001_SM_1000_NS12placeholders2_4E - _ZN30_INTERNAL_eb8ed420_4_k_cu_main6thrust24THRUST_300001_SM_1000_NS8cuda_cub3parE)
_ZN30_INTERNAL_eb8ed420_4_k_cu_main6thrust24THRUST_300001_SM_1000_NS8cuda_cub3parE:
	.zero		1
	.type		_ZN30_INTERNAL_eb8ed420_4_k_cu_main6thrust24THRUST_300001_SM_1000_NS12placeholders2_4E,@object
	.size		_ZN30_INTERNAL_eb8ed420_4_k_cu_main6thrust24THRUST_300001_SM_1000_NS12placeholders2_4E,(_ZN30_INTERNAL_eb8ed420_4_k_cu_main4cuda3std3__45__cpo4cendE - _ZN30_INTERNAL_eb8ed420_4_k_cu_main6thrust24THRUST_300001_SM_1000_NS12placeholders2_4E)
_ZN30_INTERNAL_eb8ed420_4_k_cu_main6thrust24THRUST_300001_SM_1000_NS12placeholders2_4E:
	.zero		1
	.type		_ZN30_INTERNAL_eb8ed420_4_k_cu_main4cuda3std3__45__cpo4cendE,@object
	.size		_ZN30_INTERNAL_eb8ed420_4_k_cu_main4cuda3std3__45__cpo4cendE,(_ZN30_INTERNAL_eb8ed420_4_k_cu_main4cuda3std6ranges3__45__cpo4cendE - _ZN30_INTERNAL_eb8ed420_4_k_cu_main4cuda3std3__45__cpo4cendE)
_ZN30_INTERNAL_eb8ed420_4_k_cu_main4cuda3std3__45__cpo4cendE:
	.zero		1
	.type		_ZN30_INTERNAL_eb8ed420_4_k_cu_main4cuda3std6ranges3__45__cpo4cendE,@object
	.size		_ZN30_INTERNAL_eb8ed420_4_k_cu_main4cuda3std6ranges3__45__cpo4cendE,(_ZN30_INTERNAL_eb8ed420_4_k_cu_main4cuda3std3__420unreachable_sentinelE - _ZN30_INTERNAL_eb8ed420_4_k_cu_main4cuda3std6ranges3__45__cpo4cendE)
_ZN30_INTERNAL_eb8ed420_4_k_cu_main4cuda3std6ranges3__45__cpo4cendE:
	.zero		1
	.type		_ZN30_INTERNAL_eb8ed420_4_k_cu_main4cuda3std3__420unreachable_sentinelE,@object
	.size		_ZN30_INTERNAL_eb8ed420_4_k_cu_main4cuda3std3__420unreachable_sentinelE,(_ZN30_INTERNAL_eb8ed420_4_k_cu_main4cuda3std6ranges3__45__cpo5ssizeE - _ZN30_INTERNAL_eb8ed420_4_k_cu_main4cuda3std3__420unreachable_sentinelE)
_ZN30_INTERNAL_eb8ed420_4_k_cu_main4cuda3std3__420unreachable_sentinelE:
	.zero		1
	.type		_ZN30_INTERNAL_eb8ed420_4_k_cu_main4cuda3std6ranges3__45__cpo5ssizeE,@object
	.size		_ZN30_INTERNAL_eb8ed420_4_k_cu_main4cuda3std6ranges3__45__cpo5ssizeE,(_ZN30_INTERNAL_eb8ed420_4_k_cu_main6thrust24THRUST_300001_SM_1000_NS12placeholders2_8E - _ZN30_INTERNAL_eb8ed420_4_k_cu_main4cuda3std6ranges3__45__cpo5ssizeE)
_ZN30_INTERNAL_eb8ed420_4_k_cu_main4cuda3std6ranges3__45__cpo5ssizeE:
	.zero		1
	.type		_ZN30_INTERNAL_eb8ed420_4_k_cu_main6thrust24THRUST_300001_SM_1000_NS12placeholders2_8E,@object
	.size		_ZN30_INTERNAL_eb8ed420_4_k_cu_main6thrust24THRUST_300001_SM_1000_NS12placeholders2_8E,(_ZN30_INTERNAL_eb8ed420_4_k_cu_main4cuda3std3__45__cpo5crendE - _ZN30_INTERNAL_eb8ed420_4_k_cu_main6thrust24THRUST_300001_SM_1000_NS12placeholders2_8E)
_ZN30_INTERNAL_eb8ed420_4_k_cu_main6thrust24THRUST_300001_SM_1000_NS12placeholders2_8E:
	.zero		1
	.type		_ZN30_INTERNAL_eb8ed420_4_k_cu_main4cuda3std3__45__cpo5crendE,@object
	.size		_ZN30_INTERNAL_eb8ed420_4_k_cu_main4cuda3std3__45__cpo5crendE,(_ZN30_INTERNAL_eb8ed420_4_k_cu_main4cuda3std6ranges3__45__cpo4prevE - _ZN30_INTERNAL_eb8ed420_4_k_cu_main4cuda3std3__45__cpo5crendE)
_ZN30_INTERNAL_eb8ed420_4_k_cu_main4cuda3std3__45__cpo5crendE:
	.zero		1
	.type		_ZN30_INTERNAL_eb8ed420_4_k_cu_main4cuda3std6ranges3__45__cpo4prevE,@object
	.size		_ZN30_INTERNAL_eb8ed420_4_k_cu_main4cuda3std6ranges3__45__cpo4prevE,(_ZN30_INTERNAL_eb8ed420_4_k_cu_main4cuda3std6ranges3__45__cpo9iter_moveE - _ZN30_INTERNAL_eb8ed420_4_k_cu_main4cuda3std6ranges3__45__cpo4prevE)
_ZN30_INTERNAL_eb8ed420_4_k_cu_main4cuda3std6ranges3__45__cpo4prevE:
	.zero		1
	.type		_ZN30_INTERNAL_eb8ed420_4_k_cu_main4cuda3std6ranges3__45__cpo9iter_moveE,@object
	.size		_ZN30_INTERNAL_eb8ed420_4_k_cu_main4cuda3std6ranges3__45__cpo9iter_moveE,(_ZN30_INTERNAL_eb8ed420_4_k_cu_main6thrust24THRUST_300001_SM_1000_NS6system6detail10sequential3seqE - _ZN30_INTERNAL_eb8ed420_4_k_cu_main4cuda3std6ranges3__45__cpo9iter_moveE)
_ZN30_INTERNAL_eb8ed420_4_k_cu_main4cuda3std6ranges3__45__cpo9iter_moveE:
	.zero		1
	.type		_ZN30_INTERNAL_eb8ed420_4_k_cu_main6thrust24THRUST_300001_SM_1000_NS6system6detail10sequential3seqE,@object
	.size		_ZN30_INTERNAL_eb8ed420_4_k_cu_main6thrust24THRUST_300001_SM_1000_NS6system6detail10sequential3seqE,(.L_31 - _ZN30_INTERNAL_eb8ed420_4_k_cu_main6thrust24THRUST_300001_SM_1000_NS6system6detail10sequential3seqE)
_ZN30_INTERNAL_eb8ed420_4_k_cu_main6thrust24THRUST_300001_SM_1000_NS6system6detail10sequential3seqE:
	.zero		1
.L_31:


//--------------------- .nv.constant0._ZN3cub18CUB_300001_SM_10006detail11EmptyKernelIvEEvv --------------------------
	.section	.nv.constant0._ZN3cub18CUB_300001_SM_10006detail11EmptyKernelIvEEvv,"a",@progbits
	.sectionflags	@""
	.align	4
.nv.constant0._ZN3cub18CUB_300001_SM_10006detail11EmptyKernelIvEEvv:
	.zero		896


//--------------------- .nv.constant0._Z7mulTestIdEvPT_S1_S1_ --------------------------
	.section	.nv.constant0._Z7mulTestIdEvPT_S1_S1_,"a",@progbits
	.sectionflags	@""
	.align	4
.nv.constant0._Z7mulTestIdEvPT_S1_S1_:
	.zero		920


//--------------------- .nv.constant0._Z7mulTestIfEvPT_S1_S1_ --------------------------
	.section	.nv.constant0._Z7mulTestIfEvPT_S1_S1_,"a",@progbits
	.sectionflags	@""
	.align	4
.nv.constant0._Z7mulTestIfEvPT_S1_S1_:
	.zero		920


//--------------------- .nv.constant0._Z7mulTestIlEvPT_S1_S1_ --------------------------
	.section	.nv.constant0._Z7mulTestIlEvPT_S1_S1_,"a",@progbits
	.sectionflags	@""
	.align	4
.nv.constant0._Z7mulTestIlEvPT_S1_S1_:
	.zero		920


//--------------------- .nv.constant0._Z7mulTestIiEvPT_S1_S1_ --------------------------
	.section	.nv.constant0._Z7mulTestIiEvPT_S1_S1_,"a",@progbits
	.sectionflags	@""
	.align	4
.nv.constant0._Z7mulTestIiEvPT_S1_S1_:
	.zero		920


//--------------------- .nv.constant0._Z7mulTestIsEvPT_S1_S1_ --------------------------
	.section	.nv.constant0._Z7mulTestIsEvPT_S1_S1_,"a",@progbits
	.sectionflags	@""
	.align	4
.nv.constant0._Z7mulTestIsEvPT_S1_S1_:
	.zero		920


//--------------------- .nv.constant0._Z7mulTestIcEvPT_S1_S1_ --------------------------
	.section	.nv.constant0._Z7mulTestIcEvPT_S1_S1_,"a",@progbits
	.sectionflags	@""
	.align	4
.nv.constant0._Z7mulTestIcEvPT_S1_S1_:
	.zero		920


//--------------------- SYMBOLS --------------------------

	.type		.nv.reservedSmem.offset0,@object
	.size		.nv.reservedSmem.offset0,0x4
